	.target	sm_90a

	.elftype	@"ET_EXEC"


//--------------------- .note.nv.tkinfo           --------------------------
	.section	.note.nv.tkinfo,"",@"SHT_NOTE"
	.sectionflags	@"SHF_NOTE_NV_TKINFO"
	.tkinfo
        /*0018*/ 	.word	0x00000002
        /*0030*/ 	.string	""
        /*0030*/ 	.string	"ptxas"
        /*0030*/ 	.string	"Cuda compilation tools, release 13.0, V13.0.88"
        /*0030*/ 	.string	"Build cuda_13.0.r13.0/compiler.36424714_0"
        /*0030*/ 	.string	"-v  -suppress-debug-info  -lineinfo  -arch sm_90a "



//--------------------- .note.nv.cuinfo           --------------------------
	.section	.note.nv.cuinfo,"",@"SHT_NOTE"
	.sectionflags	@"SHF_NOTE_NV_CUINFO"
        /*0018*/ 	.short	0x0002
        /*001a*/ 	.short	0x005a
        /*001c*/ 	.short	0x0082
	.zero		2


//--------------------- .nv.info                  --------------------------
	.section	.nv.info,"",@"SHT_CUDA_INFO"
	.align	4


	//----- nvinfo : EIATTR_REGCOUNT
	.align		4
        /*0000*/ 	.byte	0x04, 0x2f
        /*0002*/ 	.short	(.L_1 - .L_0)
	.align		4
.L_0:
        /*0004*/ 	.word	index@(gluon_wgmma)
        /*0008*/ 	.word	0x000000ff


	//----- nvinfo : EIATTR_FRAME_SIZE
	.align		4
.L_1:
        /*000c*/ 	.byte	0x04, 0x11
        /*000e*/ 	.short	(.L_3 - .L_2)
	.align		4
.L_2:
        /*0010*/ 	.word	index@(gluon_wgmma)
        /*0014*/ 	.word	0x00000270


	//----- nvinfo : EIATTR_MIN_STACK_SIZE
	.align		4
.L_3:
        /*0018*/ 	.byte	0x04, 0x12
        /*001a*/ 	.short	(.L_5 - .L_4)
	.align		4
.L_4:
        /*001c*/ 	.word	index@(gluon_wgmma)
        /*0020*/ 	.word	0x00000270
.L_5:


//--------------------- .nv.compat                --------------------------
	.section	.nv.compat,"",@"SHT_CUDA_COMPAT_INFO"
	.align	4
        /*0000*/ 	.byte	0x02, 0x09, 0x01, 0x00, 0x02, 0x02, 0x04, 0x00, 0x02, 0x05, 0x05, 0x00, 0x03, 0x07, 0x01, 0x01
        /*0010*/ 	.byte	0x02, 0x03, 0x03, 0x00, 0x02, 0x06, 0x01, 0x00, 0x04, 0x0b, 0x08, 0x00, 0x00, 0x00, 0x00, 0x00
        /*0020*/ 	.byte	0x00, 0x00, 0x00, 0x00


//--------------------- .nv.info.gluon_wgmma      --------------------------
	.section	.nv.info.gluon_wgmma,"",@"SHT_CUDA_INFO"
	.sectionflags	@""
	.align	4


	//----- nvinfo : EIATTR_CUDA_API_VERSION
	.align		4
        /*0000*/ 	.byte	0x04, 0x37
        /*0002*/ 	.short	(.L_7 - .L_6)
.L_6:
        /*0004*/ 	.word	0x00000082


	//----- nvinfo : EIATTR_KPARAM_INFO
	.align		4
.L_7:
        /*0008*/ 	.byte	0x04, 0x17
        /*000a*/ 	.short	(.L_9 - .L_8)
.L_8:
        /*000c*/ 	.word	0x00000000
        /*0010*/ 	.short	0x000a
        /*0012*/ 	.short	0x0048
        /*0014*/ 	.byte	0x00, 0xf4, 0x21, 0x00


	//----- nvinfo : EIATTR_KPARAM_INFO
	.align		4
.L_9:
        /*0018*/ 	.byte	0x04, 0x17
        /*001a*/ 	.short	(.L_11 - .L_10)
.L_10:
        /*001c*/ 	.word	0x00000000
        /*0020*/ 	.short	0x0009
        /*0022*/ 	.short	0x0040
        /*0024*/ 	.byte	0x00, 0xf4, 0x21, 0x00


	//----- nvinfo : EIATTR_KPARAM_INFO
	.align		4
.L_11:
        /*0028*/ 	.byte	0x04, 0x17
        /*002a*/ 	.short	(.L_13 - .L_12)
.L_12:
        /*002c*/ 	.word	0x00000000
        /*0030*/ 	.short	0x0008
        /*0032*/ 	.short	0x0038
        /*0034*/ 	.byte	0x00, 0xf0, 0x21, 0x00


	//----- nvinfo : EIATTR_KPARAM_INFO
	.align		4
.L_13:
        /*0038*/ 	.byte	0x04, 0x17
        /*003a*/ 	.short	(.L_15 - .L_14)
.L_14:
        /*003c*/ 	.word	0x00000000
        /*0040*/ 	.short	0x0007
        /*0042*/ 	.short	0x0030
        /*0044*/ 	.byte	0x00, 0xf0, 0x21, 0x00


	//----- nvinfo : EIATTR_KPARAM_INFO
	.align		4
.L_15:
        /*0048*/ 	.byte	0x04, 0x17
        /*004a*/ 	.short	(.L_17 - .L_16)
.L_16:
        /*004c*/ 	.word	0x00000000
        /*0050*/ 	.short	0x0006
        /*0052*/ 	.short	0x0028
        /*0054*/ 	.byte	0x00, 0xf0, 0x21, 0x00


	//----- nvinfo : EIATTR_KPARAM_INFO
	.align		4
.L_17:
        /*0058*/ 	.byte	0x04, 0x17
        /*005a*/ 	.short	(.L_19 - .L_18)
.L_18:
        /*005c*/ 	.word	0x00000000
        /*0060*/ 	.short	0x0005
        /*0062*/ 	.short	0x0020
        /*0064*/ 	.byte	0x00, 0xf0, 0x11, 0x00


	//----- nvinfo : EIATTR_KPARAM_INFO
	.align		4
.L_19:
        /*0068*/ 	.byte	0x04, 0x17
        /*006a*/ 	.short	(.L_21 - .L_20)
.L_20:
        /*006c*/ 	.word	0x00000000
        /*0070*/ 	.short	0x0004
        /*0072*/ 	.short	0x001c
        /*0074*/ 	.byte	0x00, 0xf0, 0x11, 0x00


	//----- nvinfo : EIATTR_KPARAM_INFO
	.align		4
.L_21:
        /*0078*/ 	.byte	0x04, 0x17
        /*007a*/ 	.short	(.L_23 - .L_22)
.L_22:
        /*007c*/ 	.word	0x00000000
        /*0080*/ 	.short	0x0003
        /*0082*/ 	.short	0x0018
        /*0084*/ 	.byte	0x00, 0xf0, 0x11, 0x00


	//----- nvinfo : EIATTR_KPARAM_INFO
	.align		4
.L_23:
        /*0088*/ 	.byte	0x04, 0x17
        /*008a*/ 	.short	(.L_25 - .L_24)
.L_24:
        /*008c*/ 	.word	0x00000000
        /*0090*/ 	.short	0x0002
        /*0092*/ 	.short	0x0010
        /*0094*/ 	.byte	0x00, 0xf4, 0x21, 0x00


	//----- nvinfo : EIATTR_KPARAM_INFO
	.align		4
.L_25:
        /*0098*/ 	.byte	0x04, 0x17
        /*009a*/ 	.short	(.L_27 - .L_26)
.L_26:
        /*009c*/ 	.word	0x00000000
        /*00a0*/ 	.short	0x0001
        /*00a2*/ 	.short	0x0008
        /*00a4*/ 	.byte	0x00, 0xf4, 0x21, 0x00


	//----- nvinfo : EIATTR_KPARAM_INFO
	.align		4
.L_27:
        /*00a8*/ 	.byte	0x04, 0x17
        /*00aa*/ 	.short	(.L_29 - .L_28)
.L_28:
        /*00ac*/ 	.word	0x00000000
        /*00b0*/ 	.short	0x0000
        /*00b2*/ 	.short	0x0000
        /*00b4*/ 	.byte	0x00, 0xf4, 0x21, 0x00


	//----- nvinfo : EIATTR_SPARSE_MMA_MASK
	.align		4
.L_29:
        /*00b8*/ 	.byte	0x03, 0x50
        /*00ba*/ 	.short	0x0000


	//----- nvinfo : EIATTR_MAXREG_COUNT
	.align		4
        /*00bc*/ 	.byte	0x03, 0x1b
        /*00be*/ 	.short	0x00ff


	//----- nvinfo : EIATTR_NUM_BARRIERS
	.align		4
        /*00c0*/ 	.byte	0x02, 0x4c
        /*00c2*/ 	.byte	0x01
	.zero		1


	//----- nvinfo : EIATTR_ANNOTATIONS
	.align		4
        /*00c4*/ 	.byte	0x04, 0x55
        /*00c6*/ 	.short	(.L_31 - .L_30)


	//   ....[0]....
.L_30:
        /*00c8*/ 	.word	0x00000001
        /*00cc*/ 	.byte	0x70, 0x11, 0x00, 0x00, 0x01, 0x00, 0x00, 0x00, 0xc0, 0x12, 0x00, 0x00, 0x01, 0x00, 0x00, 0x00
        /* <DEDUP_REMOVED lines=272> */
        /*11dc*/ 	.byte	0xc0, 0x43, 0x00, 0x00, 0x01, 0x00, 0x00, 0x00, 0xd0, 0x43, 0x00, 0x00


	//----- nvinfo : EIATTR_MERCURY_ISA_VERSION
	.align		4
.L_31:
        /*11e8*/ 	.byte	0x03, 0x5f
        /*11ea*/ 	.short	0x0101


	//----- nvinfo : EIATTR_INT_WARP_WIDE_INSTR_OFFSETS
	.align		4
        /*11ec*/ 	.byte	0x04, 0x31
        /*11ee*/ 	.short	(.L_33 - .L_32)


	//   ....[0]....
.L_32:
        /*11f0*/ 	.word	0x000012f0


	//   ....[1]....
        /*11f4*/ 	.word	0x00001310


	//   ....[2]....
        /*11f8*/ 	.word	0x00001330


	//   ....[3]....
        /*11fc*/ 	.word	0x00001410


	//   ....[4]....
        /*1200*/ 	.word	0x00002d10


	//   ....[5]....
        /*1204*/ 	.word	0x00002d20


	//   ....[6]....
        /*1208*/ 	.word	0x00002d90


	//   ....[7]....
        /*120c*/ 	.word	0x00002da0


	//   ....[8]....
        /*1210*/ 	.word	0x000045f0


	//   ....[9]....
        /*1214*/ 	.word	0x00004610


	//----- nvinfo : EIATTR_COOP_GROUP_MASK_REGIDS
	.align		4
.L_33:
        /*1218*/ 	.byte	0x04, 0x29
        /*121a*/ 	.short	(.L_35 - .L_34)


	//   ....[0]....
.L_34:
        /*121c*/ 	.word	0xffffffff


	//   ....[1]....
        /*1220*/ 	.word	0xffffffff


	//   ....[2]....
        /*1224*/ 	.word	0xffffffff


	//----- nvinfo : EIATTR_COOP_GROUP_INSTR_OFFSETS
	.align		4
.L_35:
        /*1228*/ 	.byte	0x04, 0x28
        /*122a*/ 	.short	(.L_37 - .L_36)


	//   ....[0]....
.L_36:
        /*122c*/ 	.word	0x00000160


	//   ....[1]....
        /*1230*/ 	.word	0x00000710


	//   ....[2]....
        /*1234*/ 	.word	0x00000d00


	//----- nvinfo : EIATTR_MBARRIER_INSTR_OFFSETS
	.align		4
.L_37:
        /*1238*/ 	.byte	0x04, 0x39
        /*123a*/ 	.short	(.L_39 - .L_38)


	//   ....[0]....
.L_38:
        /*123c*/ 	.word	0x00001cb0
        /*1240*/ 	.word	0x000000ff
        /*1244*/ 	.word	0x00018000
        /*1248*/ 	.short	0x0100
        /*124a*/ 	.byte	0x18
	.zero		1


	//   ....[1]....
        /*124c*/ 	.word	0x00001e60
        /*1250*/ 	.word	0x000000ff
        /*1254*/ 	.word	0x00018008
        /*1258*/ 	.short	0x0100
        /*125a*/ 	.byte	0x18
	.zero		1


	//   ....[2]....
        /*125c*/ 	.word	0x00002010
        /*1260*/ 	.word	0x000000ff
        /*1264*/ 	.word	0x00018010
        /*1268*/ 	.short	0x0100
        /*126a*/ 	.byte	0x18
	.zero		1


	//   ....[3]....
        /*126c*/ 	.word	0x00002e50
        /*1270*/ 	.word	0x000000ff
        /*1274*/ 	.word	0x00018000
        /*1278*/ 	.short	0x010a
        /*127a*/ 	.byte	0x12
	.zero		1


	//   ....[4]....
        /*127c*/ 	.word	0x00003b20
        /*1280*/ 	.word	0x000000ff
        /*1284*/ 	.word	0x00018000
        /*1288*/ 	.short	0x0108
        /*128a*/ 	.byte	0x18
	.zero		1


	//   ....[5]....
        /*128c*/ 	.word	0x00003b90
        /*1290*/ 	.word	0x000000ff
        /*1294*/ 	.word	0x00018008
        /*1298*/ 	.short	0x0108
        /*129a*/ 	.byte	0x18
	.zero		1


	//   ....[6]....
        /*129c*/ 	.word	0x00003c00
        /*12a0*/ 	.word	0x000000ff
        /*12a4*/ 	.word	0x00018010
        /*12a8*/ 	.short	0x0108
        /*12aa*/ 	.byte	0x18
	.zero		1


	//   ....[7]....
        /*12ac*/ 	.word	0x00004fd0
        /*12b0*/ 	.word	0x000000ff
        /*12b4*/ 	.word	0x00018000
        /*12b8*/ 	.short	0x010a
        /*12ba*/ 	.byte	0x12
	.zero		1


	//----- nvinfo : EIATTR_NUM_MBARRIERS
	.align		4
.L_39:
        /*12bc*/ 	.byte	0x03, 0x38
        /*12be*/ 	.short	0x0003


	//----- nvinfo : EIATTR_EXIT_INSTR_OFFSETS
	.align		4
        /*12c0*/ 	.byte	0x04, 0x1c
        /*12c2*/ 	.short	(.L_41 - .L_40)


	//   ....[0]....
.L_40:
        /*12c4*/ 	.word	0x00004fc0


	//----- nvinfo : EIATTR_REQNTID
	.align		4
.L_41:
        /*12c8*/ 	.byte	0x04, 0x10
        /*12ca*/ 	.short	(.L_43 - .L_42)
.L_42:
        /*12cc*/ 	.word	0x00000100
        /*12d0*/ 	.word	0x00000001
        /*12d4*/ 	.word	0x00000001


	//----- nvinfo : EIATTR_CRS_STACK_SIZE
	.align		4
.L_43:
        /*12d8*/ 	.byte	0x04, 0x1e
        /*12da*/ 	.short	(.L_45 - .L_44)
.L_44:
        /*12dc*/ 	.word	0x00000000


	//----- nvinfo : EIATTR_CBANK_PARAM_SIZE
	.align		4
.L_45:
        /*12e0*/ 	.byte	0x03, 0x19
        /*12e2*/ 	.short	0x0050


	//----- nvinfo : EIATTR_PARAM_CBANK
	.align		4
        /*12e4*/ 	.byte	0x04, 0x0a
        /*12e6*/ 	.short	(.L_47 - .L_46)
	.align		4
.L_46:
        /*12e8*/ 	.word	index@(.nv.constant0.gluon_wgmma)
        /*12ec*/ 	.short	0x0210
        /*12ee*/ 	.short	0x0050


	//----- nvinfo : EIATTR_SW_WAR
	.align		4
.L_47:
        /*12f0*/ 	.byte	0x04, 0x36
        /*12f2*/ 	.short	(.L_49 - .L_48)
.L_48:
        /*12f4*/ 	.word	0x00000008
.L_49:


//--------------------- .nv.callgraph             --------------------------
	.section	.nv.callgraph,"",@"SHT_CUDA_CALLGRAPH"
	.align	4
	.sectionentsize	8
	.align		4
        /*0000*/ 	.word	0x00000000
	.align		4
        /*0004*/ 	.word	0xffffffff
	.align		4
        /*0008*/ 	.word	0x00000000
	.align		4
        /*000c*/ 	.word	0xfffffffe
	.align		4
        /*0010*/ 	.word	0x00000000
	.align		4
        /*0014*/ 	.word	0xfffffffd
	.align		4
        /*0018*/ 	.word	0x00000000
	.align		4
        /*001c*/ 	.word	0xfffffffc


//--------------------- .text.gluon_wgmma         --------------------------
	.section	.text.gluon_wgmma,"ax",@progbits
	.align	128
        .global         gluon_wgmma
        .type           gluon_wgmma,@function
        .size           gluon_wgmma,(.L_x_52 - gluon_wgmma)
        .other          gluon_wgmma,@"STO_CUDA_ENTRY STV_DEFAULT"
gluon_wgmma:
.text.gluon_wgmma:
[----:B------:R-:W1:Y:S01]  /*0000*/  LDC R1, c[0x0][0x28] ;  /* 0x00000a00ff017b82 */ /* 0x000e620000000800 */
[----:B------:R-:W2:Y:S07]  /*0010*/  S2R R3, SR_TID.X ;  /* 0x0000000000037919 */ /* 0x000eae0000002100 */
[----:B------:R-:W3:Y:S01]  /*0020*/  S2UR UR4, SR_CgaCtaId ;  /* 0x00000000000479c3 */ /* 0x000ee20000008800 */
[----:B------:R-:W-:Y:S01]  /*0030*/  UMOV UR24, 0x400 ;  /* 0x0000040000187882 */ /* 0x000fe20000000000 */
[----:B------:R-:W-:Y:S01]  /*0040*/  ULDC UR6, c[0x0][0xc] ;  /* 0x0000030000067ab9 */ /* 0x000fe20000000800 */
[----:B------:R-:W-:Y:S01]  /*0050*/  ULDC.64 UR30, c[0x0][0x250] ;  /* 0x00009400001e7ab9 */ /* 0x000fe20000000a00 */
[----:B------:R-:W-:Y:S01]  /*0060*/  BSSY B0, `(.L_x_0) ;  /* 0x0000020000007945 */ /* 0x000fe20003800000 */
[----:B-1----:R-:W-:-:S03]  /*0070*/  VIADD R1, R1, 0xfffffd90 ;  /* 0xfffffd9001017836 */ /* 0x002fc60000000000 */
[----:B------:R-:W1:Y:S08]  /*0080*/  LDC R6, c[0x0][0x228] ;  /* 0x00008a00ff067b82 */ /* 0x000e700000000800 */
[----:B------:R-:W4:Y:S08]  /*0090*/  LDC R13, c[0x0][0x230] ;  /* 0x00008c00ff0d7b82 */ /* 0x000f300000000800 */
[----:B------:R-:W-:Y:S01]  /*00a0*/  S2UR UR32, SR_CTAID.Y ;  /* 0x00000000002079c3 */ /* 0x000fe20000002600 */
[----:B---3--:R-:W-:-:S03]  /*00b0*/  ULEA UR24, UR4, UR24, 0x18 ;  /* 0x0000001804187291 */ /* 0x008fc6000f8ec03f */
[----:B------:R-:W-:Y:S01]  /*00c0*/  ULDC UR4, c[0x0][0x10] ;  /* 0x0000040000047ab9 */ /* 0x000fe20000000800 */
[----:B--2---:R-:W-:-:S03]  /*00d0*/  LOP3.LUT R2, R3, 0xff, RZ, 0xc0, !PT ;  /* 0x000000ff03027812 */ /* 0x004fc600078ec0ff */
[----:B------:R-:W2:Y:S01]  /*00e0*/  S2UR UR5, SR_CTAID.Z ;  /* 0x00000000000579c3 */ /* 0x000ea20000002700 */
[----:B-1----:R-:W-:Y:S01]  /*00f0*/  VIADD R6, R6, 0xffffffff ;  /* 0xffffffff06067836 */ /* 0x002fe20000000000 */
[C---:B------:R-:W-:Y:S02]  /*0100*/  ISETP.GE.U32.AND P0, PT, R2.reuse, 0x20, PT ;  /* 0x000000200200780c */ /* 0x040fe40003f06070 */
[C---:B------:R-:W-:Y:S02]  /*0110*/  ISETP.NE.U32.AND P2, PT, R2.reuse, RZ, PT ;  /* 0x000000ff0200720c */ /* 0x040fe40003f45070 */
[----:B------:R-:W-:Y:S02]  /*0120*/  LEA R12, R2, UR24, 0x2 ;  /* 0x00000018020c7c11 */ /* 0x000fe4000f8e10ff */
[----:B------:R-:W1:Y:S01]  /*0130*/  S2UR UR33, SR_CTAID.X ;  /* 0x00000000002179c3 */ /* 0x000e620000002500 */
[----:B----4-:R-:W-:-:S06]  /*0140*/  VIADD R9, R13, 0xffffffff ;  /* 0xffffffff0d097836 */ /* 0x010fcc0000000000 */
[----:B------:R3:W-:Y:S01]  /*0150*/  @!P0 STS [R12], RZ ;  /* 0x000000ff0c008388 */ /* 0x0007e20000000800 */
[----:B------:R-:W-:-:S03]  /*0160*/  NOP ;  /* 0x0000000000007918 */ /* 0x000fc60000000000 */
[----:B------:R3:W-:Y:S01]  /*0170*/  @!P2 STS [UR24+0x24], R6 ;  /* 0x00002406ff00a988 */ /* 0x0007e20008000818 */
[----:B--2---:R-:W-:-:S03]  /*0180*/  UIMAD UR4, UR5, UR4, UR32 ;  /* 0x00000004050472a4 */ /* 0x004fc6000f8e0220 */
[----:B------:R3:W-:Y:S01]  /*0190*/  @!P2 STS [UR24+0x20], R9 ;  /* 0x00002009ff00a988 */ /* 0x0007e20008000818 */
[----:B-1----:R-:W-:-:S04]  /*01a0*/  UIMAD UR4, UR4, UR6, UR33 ;  /* 0x00000006040472a4 */ /* 0x002fc8000f8e0221 */
[----:B------:R-:W-:-:S03]  /*01b0*/  UIMAD UR5, UR4, 0x180, URZ ;  /* 0x00000180040578a4 */ /* 0x000fc6000f8e023f */
[----:B------:R-:W-:Y:S01]  /*01c0*/  UMOV UR4, URZ ;  /* 0x0000003f00047c82 */ /* 0x000fe20008000000 */
[----:B------:R-:W-:-:S04]  /*01d0*/  UIADD3 UR26, UP0, UR5, UR30, URZ ;  /* 0x0000001e051a7290 */ /* 0x000fc8000ff1e03f */
[----:B------:R-:W-:Y:S01]  /*01e0*/  ULEA.HI.X.SX32 UR27, UR5, UR31, 0x1, UP0 ;  /* 0x0000001f051b7291 */ /* 0x000fe200080f0e3f */
[----:B---3--:R-:W-:Y:S11]  /*01f0*/  @P2 BRA `(.L_x_1) ;  /* 0x0000000000182947 */ /* 0x008ff60003800000 */
[----:B------:R-:W1:Y:S01]  /*0200*/  LDS R0, [UR24+0x8] ;  /* 0x00000818ff007984 */ /* 0x000e620008000800 */
[----:B------:R-:W2:Y:S01]  /*0210*/  LDC.64 R10, c[0x0][0x210] ;  /* 0x00008400ff0a7b82 */ /* 0x000ea20000000a00 */
[----:B------:R-:W-:Y:S02]  /*0220*/  IMAD.MOV.U32 R5, RZ, RZ, 0x70 ;  /* 0x00000070ff057424 */ /* 0x000fe400078e00ff */
[----:B--2---:R2:W-:Y:S03]  /*0230*/  STS.64 [UR24], R10 ;  /* 0x0000000aff007988 */ /* 0x0045e60008000a18 */
[----:B-1----:R-:W-:-:S05]  /*0240*/  LOP3.LUT R0, R0, 0x10, R5, 0xd8, !PT ;  /* 0x0000001000007812 */ /* 0x002fca00078ed805 */
[----:B------:R2:W-:Y:S02]  /*0250*/  STS [UR24+0x8], R0 ;  /* 0x00000800ff007988 */ /* 0x0005e40008000818 */
.L_x_1:
[----:B------:R-:W-:Y:S05]  /*0260*/  BSYNC B0 ;  /* 0x0000000000007941 */ /* 0x000fea0003800000 */
.L_x_0:
[----:B------:R-:W-:Y:S04]  /*0270*/  BSSY B0, `(.L_x_2) ;  /* 0x000000a000007945 */ /* 0x000fe80003800000 */
[----:B------:R-:W-:Y:S05]  /*0280*/  @P2 BRA `(.L_x_3) ;  /* 0x0000000000202947 */ /* 0x000fea0003800000 */
[----:B--2---:R-:W1:Y:S01]  /*0290*/  LDS R0, [UR24+0x34] ;  /* 0x00003418ff007984 */ /* 0x004e620008000800 */
[----:B------:R-:W-:Y:S02]  /*02a0*/  IMAD.MOV.U32 R5, RZ, RZ, 0x1f000000 ;  /* 0x1f000000ff057424 */ /* 0x000fe400078e00ff */
[----:B------:R-:W-:Y:S01]  /*02b0*/  @!P2 IMAD.MOV.U32 R4, RZ, RZ, 0xff ;  /* 0x000000ffff04a424 */ /* 0x000fe200078e00ff */
[----:B------:R-:W2:Y:S02]  /*02c0*/  @!P2 LDS R7, [UR24+0x38] ;  /* 0x00003818ff07a984 */ /* 0x000ea40008000800 */
[----:B-1----:R-:W-:Y:S02]  /*02d0*/  LOP3.LUT R0, R0, 0xff000000, R5, 0xb8, !PT ;  /* 0xff00000000007812 */ /* 0x002fe400078eb805 */
[----:B--2---:R-:W-:-:S03]  /*02e0*/  @!P2 LOP3.LUT R4, R7, 0xff, R4, 0xb8, !PT ;  /* 0x000000ff0704a812 */ /* 0x004fc600078eb804 */
[----:B------:R1:W-:Y:S04]  /*02f0*/  STS [UR24+0x34], R0 ;  /* 0x00003400ff007988 */ /* 0x0003e80008000818 */
[----:B------:R1:W-:Y:S02]  /*0300*/  @!P2 STS [UR24+0x38], R4 ;  /* 0x00003804ff00a988 */ /* 0x0003e40008000818 */
.L_x_3:
[----:B------:R-:W-:Y:S05]  /*0310*/  BSYNC B0 ;  /* 0x0000000000007941 */ /* 0x000fea0003800000 */
.L_x_2:
[----:B------:R-:W-:Y:S04]  /*0320*/  BSSY B0, `(.L_x_4) ;  /* 0x000000e000007945 */ /* 0x000fe80003800000 */
[----:B------:R-:W-:Y:S05]  /*0330*/  @P2 BRA `(.L_x_5) ;  /* 0x0000000000302947 */ /* 0x000fea0003800000 */
[----:B-1----:R-:W1:Y:S01]  /*0340*/  LDS R4, [UR24+0x34] ;  /* 0x00003418ff047984 */ /* 0x002e620008000800 */
[----:B--2---:R-:W2:Y:S03]  /*0350*/  LDC.64 R10, c[0x0][0x238] ;  /* 0x00008e00ff0a7b82 */ /* 0x004ea60000000a00 */
[----:B------:R-:W3:Y:S01]  /*0360*/  LDS R0, [UR24+0x1c] ;  /* 0x00001c18ff007984 */ /* 0x000ee20008000800 */
[C---:B--2---:R-:W-:Y:S01]  /*0370*/  SHF.L.U64.HI R8, R10.reuse, 0x1, R11 ;  /* 0x000000010a087819 */ /* 0x044fe2000001020b */
[----:B------:R-:W-:-:S03]  /*0380*/  IMAD.SHL.U32 R5, R10, 0x2, RZ ;  /* 0x000000020a057824 */ /* 0x000fc600078e00ff */
[--C-:B------:R-:W-:Y:S02]  /*0390*/  SHF.R.U32.HI R7, RZ, 0x4, R8.reuse ;  /* 0x00000004ff077819 */ /* 0x100fe40000011608 */
[----:B------:R-:W-:-:S05]  /*03a0*/  SHF.R.U64 R5, R5, 0x4, R8 ;  /* 0x0000000405057819 */ /* 0x000fca0000001208 */
[----:B------:R4:W-:Y:S01]  /*03b0*/  STS [UR24+0xc], R5 ;  /* 0x00000c05ff007988 */ /* 0x0009e20008000818 */
[----:B-1----:R-:W-:Y:S02]  /*03c0*/  LOP3.LUT R4, R4, 0x7, RZ, 0xb8, !PT ;  /* 0x0000000704047812 */ /* 0x002fe400078eb8ff */
[----:B---3--:R-:W-:-:S03]  /*03d0*/  LOP3.LUT R0, R0, 0xf, R7, 0xb8, !PT ;  /* 0x0000000f00007812 */ /* 0x008fc600078eb807 */
[----:B------:R4:W-:Y:S04]  /*03e0*/  STS [UR24+0x34], R4 ;  /* 0x00003404ff007988 */ /* 0x0009e80008000818 */
[----:B------:R4:W-:Y:S02]  /*03f0*/  STS [UR24+0x1c], R0 ;  /* 0x00001c00ff007988 */ /* 0x0009e40008000818 */
.L_x_5:
[----:B------:R-:W-:Y:S05]  /*0400*/  BSYNC B0 ;  /* 0x0000000000007941 */ /* 0x000fea0003800000 */
.L_x_4:
[----:B------:R-:W-:Y:S04]  /*0410*/  BSSY B1, `(.L_x_6) ;  /* 0x000001a000017945 */ /* 0x000fe80003800000 */
[----:B------:R-:W-:Y:S04]  /*0420*/  BSSY B0, `(.L_x_7) ;  /* 0x0000015000007945 */ /* 0x000fe80003800000 */
[----:B------:R-:W-:Y:S05]  /*0430*/  @P2 BRA `(.L_x_8) ;  /* 0x0000000000202947 */ /* 0x000fea0003800000 */
[----:B-12-4-:R-:W1:Y:S02]  /*0440*/  LDS R0, [UR24+0x34] ;  /* 0x00003418ff007984 */ /* 0x016e640008000800 */
[----:B-1----:R-:W-:-:S05]  /*0450*/  LOP3.LUT R0, R0, 0x38, RZ, 0xb8, !PT ;  /* 0x0000003800007812 */ /* 0x002fca00078eb8ff */
[----:B------:R1:W-:Y:S01]  /*0460*/  STS [UR24+0x34], R0 ;  /* 0x00003400ff007988 */ /* 0x0003e20008000818 */
[----:B------:R-:W-:Y:S05]  /*0470*/  @P2 BRA `(.L_x_9) ;  /* 0x0000000000202947 */ /* 0x000fea0003800000 */
[----:B-1----:R-:W1:Y:S01]  /*0480*/  LDS R0, [UR24+0x8] ;  /* 0x00000818ff007984 */ /* 0x002e620008000800 */
[----:B------:R-:W-:-:S05]  /*0490*/  IMAD.MOV.U32 R5, RZ, RZ, 0x780 ;  /* 0x00000780ff057424 */ /* 0x000fca00078e00ff */
[----:B-1----:R-:W-:-:S05]  /*04a0*/  LOP3.LUT R0, R0, 0x500, R5, 0xd8, !PT ;  /* 0x0000050000007812 */ /* 0x002fca00078ed805 */
[----:B------:R3:W-:Y:S02]  /*04b0*/  STS [UR24+0x8], R0 ;  /* 0x00000800ff007988 */ /* 0x0007e40008000818 */
.L_x_8:
[----:B------:R-:W-:Y:S05]  /*04c0*/  @P2 BRA `(.L_x_10) ;  /* 0x0000000000282947 */ /* 0x000fea0003800000 */
[----:B-1234-:R-:W1:Y:S02]  /*04d0*/  LDS R0, [UR24+0x8] ;  /* 0x00000818ff007984 */ /* 0x01ee640008000800 */
[----:B-1----:R-:W-:-:S05]  /*04e0*/  LOP3.LUT R0, R0, 0x1800, RZ, 0xb8, !PT ;  /* 0x0000180000007812 */ /* 0x002fca00078eb8ff */
[----:B------:R2:W-:Y:S02]  /*04f0*/  STS [UR24+0x8], R0 ;  /* 0x00000800ff007988 */ /* 0x0005e40008000818 */
.L_x_9:
[----:B------:R-:W-:Y:S05]  /*0500*/  @P2 BREAK B0 ;  /* 0x0000000000002942 */ /* 0x000fea0003800000 */
[----:B------:R-:W-:Y:S05]  /*0510*/  @P2 BRA `(.L_x_11) ;  /* 0x0000000000242947 */ /* 0x000fea0003800000 */
[----:B------:R-:W3:Y:S01]  /*0520*/  LDS R5, [UR24+0x8] ;  /* 0x00000818ff057984 */ /* 0x000ee20008000800 */
[----:B-12---:R-:W-:-:S05]  /*0530*/  IMAD.MOV.U32 R0, RZ, RZ, 0x6000 ;  /* 0x00006000ff007424 */ /* 0x006fca00078e00ff */
[----:B---3--:R-:W-:-:S04]  /*0540*/  LOP3.LUT R0, R5, 0x4000, R0, 0xd8, !PT ;  /* 0x0000400005007812 */ /* 0x008fc800078ed800 */
[----:B------:R-:W-:-:S05]  /*0550*/  LOP3.LUT R0, R0, 0x400000, RZ, 0xb8, !PT ;  /* 0x0040000000007812 */ /* 0x000fca00078eb8ff */
[----:B------:R1:W-:Y:S02]  /*0560*/  STS [UR24+0x8], R0 ;  /* 0x00000800ff007988 */ /* 0x0003e40008000818 */
.L_x_10:
[----:B------:R-:W-:Y:S05]  /*0570*/  BSYNC B0 ;  /* 0x0000000000007941 */ /* 0x000fea0003800000 */
.L_x_7:
[----:B-1234-:R-:W1:Y:S02]  /*0580*/  @!P2 LDS R0, [UR24+0x8] ;  /* 0x00000818ff00a984 */ /* 0x01ee640008000800 */
[----:B-1----:R-:W-:-:S05]  /*0590*/  @!P2 LOP3.LUT R0, R0, 0x8000, RZ, 0xb8, !PT ;  /* 0x000080000000a812 */ /* 0x002fca00078eb8ff */
[----:B------:R3:W-:Y:S02]  /*05a0*/  @!P2 STS [UR24+0x8], R0 ;  /* 0x00000800ff00a988 */ /* 0x0007e40008000818 */
.L_x_11:
[----:B------:R-:W-:Y:S05]  /*05b0*/  BSYNC B1 ;  /* 0x0000000000017941 */ /* 0x000fea0003800000 */
.L_x_6:
[----:B------:R-:W-:Y:S05]  /*05c0*/  WARPSYNC.ALL ;  /* 0x0000000000007948 */ /* 0x000fea0003800000 */
[----:B------:R-:W-:Y:S05]  /*05d0*/  @P0 BRA `(.L_x_12) ;  /* 0x0000000000280947 */ /* 0x000fea0003800000 */
[----:B-123--:R-:W1:Y:S01]  /*05e0*/  S2R R0, SR_LANEID ;  /* 0x0000000000007919 */ /* 0x00ee620000000000 */
[----:B------:R-:W-:Y:S05]  /*05f0*/  WARPSYNC.ALL ;  /* 0x0000000000007948 */ /* 0x000fea0003800000 */
[----:B-1----:R-:W-:-:S05]  /*0600*/  IMAD.SHL.U32 R0, R0, 0x4, RZ ;  /* 0x0000000400007824 */ /* 0x002fca00078e00ff */
[----:B------:R-:W1:Y:S01]  /*0610*/  LDS R7, [R0+UR24] ;  /* 0x0000001800077984 */ /* 0x000e620008000800 */
[----:B------:R-:W-:-:S05]  /*0620*/  IADD3 R4, P1, R0, UR26, RZ ;  /* 0x0000001a00047c10 */ /* 0x000fca000ff3e0ff */
[----:B------:R-:W-:-:S05]  /*0630*/  IMAD.X R5, RZ, RZ, UR27, P1 ;  /* 0x0000001bff057e24 */ /* 0x000fca00088e06ff */
[----:B-1----:R4:W5:Y:S01]  /*0640*/  ATOMG.E.EXCH.STRONG.GPU PT, RZ, [R4], R7 ;  /* 0x0000000704ff73a8 */ /* 0x00296200041ee100 */
[----:B------:R-:W-:-:S04]  /*0650*/  DEPBAR {5,4,3,2,1,0} ;  /* 0x0000003f0000791a */ /* 0x000fc80000000000 */
[----:B------:R4:W-:Y:S01]  /*0660*/  UTMACCTL.IV [UR26] ;  /* 0x000000001a0079b9 */ /* 0x0009e20008000000 */
[----:B------:R-:W-:Y:S01]  /*0670*/  NOP ;  /* 0x0000000000007918 */ /* 0x000fe20000000000 */
.L_x_12:
[----:B------:R-:W-:Y:S05]  /*0680*/  @P0 BRA `(.L_x_13) ;  /* 0x00000000000c0947 */ /* 0x000fea0003800000 */
[----:B------:R0:W-:Y:S01]  /*0690*/  UTMACMDFLUSH ;  /* 0x00000000000079b7 */ /* 0x0001e20000000000 */
[----:B------:R-:W-:Y:S05]  /*06a0*/  @P0 BRA `(.L_x_13) ;  /* 0x0000000000040947 */ /* 0x000fea0003800000 */
[----:B------:R-:W-:-:S04]  /*06b0*/  DEPBAR.LE SB0, 0x0 ;  /* 0x000080000000791a */ /* 0x000fc80000000000 */
.L_x_13:
[----:B------:R-:W-:Y:S05]  /*06c0*/  WARPSYNC.ALL ;  /* 0x0000000000007948 */ /* 0x000fea0003800000 */
[----:B-----5:R-:W-:Y:S06]  /*06d0*/  BAR.SYNC.DEFER_BLOCKING 0x0 ;  /* 0x0000000000007b1d */ /* 0x020fec0000010000 */
[----:B------:R-:W-:Y:S02]  /*06e0*/  BSSY B1, `(.L_x_14) ;  /* 0x000000b000017945 */ /* 0x000fe40003800000 */
[----:B------:R-:W-:Y:S06]  /*06f0*/  BAR.SYNC.DEFER_BLOCKING 0x0 ;  /* 0x0000000000007b1d */ /* 0x000fec0000010000 */
[----:B------:R1:W-:Y:S01]  /*0700*/  @!P0 STS [R12], RZ ;  /* 0x000000ff0c008388 */ /* 0x0003e20000000800 */
[----:B------:R-:W-:Y:S01]  /*0710*/  NOP ;  /* 0x0000000000007918 */ /* 0x000fe20000000000 */
[----:B------:R-:W-:Y:S05]  /*0720*/  @P2 BRA `(.L_x_15) ;  /* 0x0000000000182947 */ /* 0x000fea0003800000 */
[----:B-123--:R-:W1:Y:S01]  /*0730*/  LDS R0, [UR24+0x8] ;  /* 0x00000818ff007984 */ /* 0x00ee620008000800 */
[----:B------:R-:W2:Y:S01]  /*0740*/  LDC.64 R10, c[0x0][0x218] ;  /* 0x00008600ff0a7b82 */ /* 0x000ea20000000a00 */
[----:B----4-:R-:W-:Y:S02]  /*0750*/  IMAD.MOV.U32 R5, RZ, RZ, 0x70 ;  /* 0x00000070ff057424 */ /* 0x010fe400078e00ff */
[----:B--2---:R2:W-:Y:S03]  /*0760*/  STS.64 [UR24], R10 ;  /* 0x0000000aff007988 */ /* 0x0045e60008000a18 */
[----:B-1----:R-:W-:-:S05]  /*0770*/  LOP3.LUT R0, R0, 0x10, R5, 0xd8, !PT ;  /* 0x0000001000007812 */ /* 0x002fca00078ed805 */
[----:B------:R2:W-:Y:S02]  /*0780*/  STS [UR24+0x8], R0 ;  /* 0x00000800ff007988 */ /* 0x0005e40008000818 */
.L_x_15:
[----:B----4-:R-:W-:Y:S05]  /*0790*/  BSYNC B1 ;  /* 0x0000000000017941 */ /* 0x010fea0003800000 */
.L_x_14:
[----:B------:R-:W-:Y:S04]  /*07a0*/  BSSY B2, `(.L_x_16) ;  /* 0x000000f000027945 */ /* 0x000fe80003800000 */
[----:B------:R-:W-:Y:S04]  /*07b0*/  BSSY B1, `(.L_x_17) ;  /* 0x000000c000017945 */ /* 0x000fe80003800000 */
[----:B------:R-:W-:Y:S05]  /*07c0*/  @P2 BRA `(.L_x_18) ;  /* 0x0000000000282947 */ /* 0x000fea0003800000 */
[----:B-123--:R-:W1:Y:S01]  /*07d0*/  LDS R0, [UR24+0x34] ;  /* 0x00003418ff007984 */ /* 0x00ee620008000800 */
[----:B------:R-:W-:Y:S01]  /*07e0*/  IMAD.MOV.U32 R5, RZ, RZ, 0x1f000000 ;  /* 0x1f000000ff057424 */ /* 0x000fe200078e00ff */
[----:B------:R-:W-:Y:S05]  /*07f0*/  @P2 BREAK B1 ;  /* 0x0000000000012942 */ /* 0x000fea0003800000 */
[----:B-1----:R-:W-:-:S05]  /*0800*/  LOP3.LUT R0, R0, 0xff000000, R5, 0xb8, !PT ;  /* 0xff00000000007812 */ /* 0x002fca00078eb805 */
[----:B------:R1:W-:Y:S01]  /*0810*/  STS [UR24+0x34], R0 ;  /* 0x00003400ff007988 */ /* 0x0003e20008000818 */
[----:B------:R-:W-:Y:S05]  /*0820*/  @P2 BRA `(.L_x_19) ;  /* 0x0000000000182947 */ /* 0x000fea0003800000 */
[----:B-1----:R-:W1:Y:S01]  /*0830*/  LDS R0, [UR24+0x38] ;  /* 0x00003818ff007984 */ /* 0x002e620008000800 */
[----:B------:R-:W-:-:S05]  /*0840*/  IMAD.MOV.U32 R5, RZ, RZ, 0xff ;  /* 0x000000ffff057424 */ /* 0x000fca00078e00ff */
[----:B-1----:R-:W-:-:S05]  /*0850*/  LOP3.LUT R0, R0, 0xff, R5, 0xb8, !PT ;  /* 0x000000ff00007812 */ /* 0x002fca00078eb805 */
[----:B------:R4:W-:Y:S02]  /*0860*/  STS [UR24+0x38], R0 ;  /* 0x00003800ff007988 */ /* 0x0009e40008000818 */
.L_x_18:
[----:B------:R-:W-:Y:S05]  /*0870*/  BSYNC B1 ;  /* 0x0000000000017941 */ /* 0x000fea0003800000 */
.L_x_17:
[----:B------:R1:W-:Y:S02]  /*0880*/  @!P2 STS [UR24+0x20], R9 ;  /* 0x00002009ff00a988 */ /* 0x0003e40008000818 */
.L_x_19:
[----:B------:R-:W-:Y:S05]  /*0890*/  BSYNC B2 ;  /* 0x0000000000027941 */ /* 0x000fea0003800000 */
.L_x_16:
[----:B------:R-:W-:Y:S05]  /*08a0*/  WARPSYNC.ALL ;  /* 0x0000000000007948 */ /* 0x000fea0003800000 */
[----:B-1234-:R-:W1:Y:S01]  /*08b0*/  LDC R0, c[0x0][0x22c] ;  /* 0x00008b00ff007b82 */ /* 0x01ee620000000800 */
[----:B------:R-:W-:Y:S01]  /*08c0*/  BSSY B2, `(.L_x_20) ;  /* 0x0000010000027945 */ /* 0x000fe20003800000 */
[----:B-1----:R-:W-:-:S05]  /*08d0*/  VIADD R0, R0, 0xffffffff ;  /* 0xffffffff00007836 */ /* 0x002fca0000000000 */
[----:B------:R1:W-:Y:S01]  /*08e0*/  @!P2 STS [UR24+0x24], R0 ;  /* 0x00002400ff00a988 */ /* 0x0003e20008000818 */
[----:B------:R-:W-:Y:S05]  /*08f0*/  @P2 BRA `(.L_x_21) ;  /* 0x0000000000302947 */ /* 0x000fea0003800000 */
[----:B------:R-:W2:Y:S01]  /*0900*/  LDS R5, [UR24+0x34] ;  /* 0x00003418ff057984 */ /* 0x000ea20008000800 */
[----:B------:R-:W3:Y:S03]  /*0910*/  LDC.64 R10, c[0x0][0x240] ;  /* 0x00009000ff0a7b82 */ /* 0x000ee60000000a00 */
[----:B------:R-:W4:Y:S01]  /*0920*/  LDS R4, [UR24+0x1c] ;  /* 0x00001c18ff047984 */ /* 0x000f220008000800 */
[C---:B---3--:R-:W-:Y:S01]  /*0930*/  SHF.L.U64.HI R8, R10.reuse, 0x1, R11 ;  /* 0x000000010a087819 */ /* 0x048fe2000001020b */
[----:B------:R-:W-:-:S03]  /*0940*/  IMAD.SHL.U32 R7, R10, 0x2, RZ ;  /* 0x000000020a077824 */ /* 0x000fc600078e00ff */
[--C-:B------:R-:W-:Y:S02]  /*0950*/  SHF.R.U32.HI R9, RZ, 0x4, R8.reuse ;  /* 0x00000004ff097819 */ /* 0x100fe40000011608 */
[----:B------:R-:W-:-:S05]  /*0960*/  SHF.R.U64 R7, R7, 0x4, R8 ;  /* 0x0000000407077819 */ /* 0x000fca0000001208 */
[----:B------:R3:W-:Y:S01]  /*0970*/  STS [UR24+0xc], R7 ;  /* 0x00000c07ff007988 */ /* 0x0007e20008000818 */
[----:B--2---:R-:W-:Y:S02]  /*0980*/  LOP3.LUT R5, R5, 0x7, RZ, 0xb8, !PT ;  /* 0x0000000705057812 */ /* 0x004fe400078eb8ff */
[----:B----4-:R-:W-:-:S03]  /*0990*/  LOP3.LUT R4, R4, 0xf, R9, 0xb8, !PT ;  /* 0x0000000f04047812 */ /* 0x010fc600078eb809 */
[----:B------:R3:W-:Y:S04]  /*09a0*/  STS [UR24+0x34], R5 ;  /* 0x00003405ff007988 */ /* 0x0007e80008000818 */
[----:B------:R3:W-:Y:S02]  /*09b0*/  STS [UR24+0x1c], R4 ;  /* 0x00001c04ff007988 */ /* 0x0007e40008000818 */
.L_x_21:
[----:B------:R-:W-:Y:S05]  /*09c0*/  BSYNC B2 ;  /* 0x0000000000027941 */ /* 0x000fea0003800000 */
.L_x_20:
[----:B------:R-:W-:Y:S04]  /*09d0*/  BSSY B3, `(.L_x_22) ;  /* 0x000001a000037945 */ /* 0x000fe80003800000 */
[----:B------:R-:W-:Y:S04]  /*09e0*/  BSSY B2, `(.L_x_23) ;  /* 0x0000015000027945 */ /* 0x000fe80003800000 */
[----:B------:R-:W-:Y:S05]  /*09f0*/  @P2 BRA `(.L_x_24) ;  /* 0x0000000000202947 */ /* 0x000fea0003800000 */
[----:B---3--:R-:W2:Y:S02]  /*0a00*/  LDS R4, [UR24+0x34] ;  /* 0x00003418ff047984 */ /* 0x008ea40008000800 */
[----:B--2---:R-:W-:-:S05]  /*0a10*/  LOP3.LUT R4, R4, 0x38, RZ, 0xb8, !PT ;  /* 0x0000003804047812 */ /* 0x004fca00078eb8ff */
[----:B------:R2:W-:Y:S01]  /*0a20*/  STS [UR24+0x34], R4 ;  /* 0x00003404ff007988 */ /* 0x0005e20008000818 */
[----:B------:R-:W-:Y:S05]  /*0a30*/  @P2 BRA `(.L_x_25) ;  /* 0x0000000000202947 */ /* 0x000fea0003800000 */
[----:B--2---:R-:W2:Y:S01]  /*0a40*/  LDS R4, [UR24+0x8] ;  /* 0x00000818ff047984 */ /* 0x004ea20008000800 */
[----:B------:R-:W-:-:S05]  /*0a50*/  IMAD.MOV.U32 R5, RZ, RZ, 0x780 ;  /* 0x00000780ff057424 */ /* 0x000fca00078e00ff */
[----:B--2---:R-:W-:-:S05]  /*0a60*/  LOP3.LUT R4, R4, 0x500, R5, 0xd8, !PT ;  /* 0x0000050004047812 */ /* 0x004fca00078ed805 */
[----:B------:R2:W-:Y:S02]  /*0a70*/  STS [UR24+0x8], R4 ;  /* 0x00000804ff007988 */ /* 0x0005e40008000818 */
.L_x_24:
[----:B------:R-:W-:Y:S05]  /*0a80*/  @P2 BRA `(.L_x_26) ;  /* 0x0000000000282947 */ /* 0x000fea0003800000 */
[----:B--23--:R-:W2:Y:S02]  /*0a90*/  LDS R4, [UR24+0x8] ;  /* 0x00000818ff047984 */ /* 0x00cea40008000800 */
[----:B--2---:R-:W-:-:S05]  /*0aa0*/  LOP3.LUT R4, R4, 0x1800, RZ, 0xb8, !PT ;  /* 0x0000180004047812 */ /* 0x004fca00078eb8ff */
[----:B------:R3:W-:Y:S02]  /*0ab0*/  STS [UR24+0x8], R4 ;  /* 0x00000804ff007988 */ /* 0x0007e40008000818 */
.L_x_25:
[----:B------:R-:W-:Y:S05]  /*0ac0*/  @P2 BREAK B2 ;  /* 0x0000000000022942 */ /* 0x000fea0003800000 */
[----:B------:R-:W-:Y:S05]  /*0ad0*/  @P2 BRA `(.L_x_27) ;  /* 0x0000000000242947 */ /* 0x000fea0003800000 */
[----:B--23--:R-:W2:Y:S01]  /*0ae0*/  LDS R4, [UR24+0x8] ;  /* 0x00000818ff047984 */ /* 0x00cea20008000800 */
[----:B------:R-:W-:-:S05]  /*0af0*/  IMAD.MOV.U32 R5, RZ, RZ, 0x6000 ;  /* 0x00006000ff057424 */ /* 0x000fca00078e00ff */
[----:B--2---:R-:W-:-:S04]  /*0b00*/  LOP3.LUT R4, R4, 0x4000, R5, 0xd8, !PT ;  /* 0x0000400004047812 */ /* 0x004fc800078ed805 */
[----:B------:R-:W-:-:S05]  /*0b10*/  LOP3.LUT R4, R4, 0x400000, RZ, 0xb8, !PT ;  /* 0x0040000004047812 */ /* 0x000fca00078eb8ff */
[----:B------:R4:W-:Y:S02]  /*0b20*/  STS [UR24+0x8], R4 ;  /* 0x00000804ff007988 */ /* 0x0009e40008000818 */
.L_x_26:
[----:B------:R-:W-:Y:S05]  /*0b30*/  BSYNC B2 ;  /* 0x0000000000027941 */ /* 0x000fea0003800000 */
.L_x_23:
[----:B--234-:R-:W2:Y:S02]  /*0b40*/  @!P2 LDS R4, [UR24+0x8] ;  /* 0x00000818ff04a984 */ /* 0x01cea40008000800 */
[----:B--2---:R-:W-:-:S05]  /*0b50*/  @!P2 LOP3.LUT R4, R4, 0x8000, RZ, 0xb8, !PT ;  /* 0x000080000404a812 */ /* 0x004fca00078eb8ff */
[----:B------:R4:W-:Y:S02]  /*0b60*/  @!P2 STS [UR24+0x8], R4 ;  /* 0x00000804ff00a988 */ /* 0x0009e40008000818 */
.L_x_27:
[----:B------:R-:W-:Y:S05]  /*0b70*/  BSYNC B3 ;  /* 0x0000000000037941 */ /* 0x000fea0003800000 */
.L_x_22:
[----:B------:R-:W-:Y:S05]  /*0b80*/  WARPSYNC.ALL ;  /* 0x0000000000007948 */ /* 0x000fea0003800000 */
[----:B------:R-:W-:-:S04]  /*0b90*/  UIADD3 UR29, UR5, 0x80, URZ ;  /* 0x00000080051d7890 */ /* 0x000fc8000fffe03f */
[----:B------:R-:W-:-:S04]  /*0ba0*/  UIADD3 UR28, UP0, UR29, UR30, URZ ;  /* 0x0000001e1d1c7290 */ /* 0x000fc8000ff1e03f */
[----:B------:R-:W-:Y:S01]  /*0bb0*/  ULEA.HI.X.SX32 UR29, UR29, UR31, 0x1, UP0 ;  /* 0x0000001f1d1d7291 */ /* 0x000fe200080f0e3f */
[----:B------:R-:W-:Y:S11]  /*0bc0*/  @P0 BRA `(.L_x_28) ;  /* 0x0000000000280947 */ /* 0x000ff60003800000 */
[----:B--234-:R-:W2:Y:S01]  /*0bd0*/  S2R R4, SR_LANEID ;  /* 0x0000000000047919 */ /* 0x01cea20000000000 */
[----:B------:R-:W-:Y:S05]  /*0be0*/  WARPSYNC.ALL ;  /* 0x0000000000007948 */ /* 0x000fea0003800000 */
[----:B--2---:R-:W-:-:S05]  /*0bf0*/  IMAD.SHL.U32 R8, R4, 0x4, RZ ;  /* 0x0000000404087824 */ /* 0x004fca00078e00ff */
[----:B------:R-:W2:Y:S01]  /*0c00*/  LDS R7, [R8+UR24] ;  /* 0x0000001808077984 */ /* 0x000ea20008000800 */
[----:B------:R-:W-:-:S05]  /*0c10*/  IADD3 R4, P1, R8, UR28, RZ ;  /* 0x0000001c08047c10 */ /* 0x000fca000ff3e0ff */
[----:B------:R-:W-:-:S05]  /*0c20*/  IMAD.X R5, RZ, RZ, UR29, P1 ;  /* 0x0000001dff057e24 */ /* 0x000fca00088e06ff */
[----:B--2---:R2:W5:Y:S01]  /*0c30*/  ATOMG.E.EXCH.STRONG.GPU PT, RZ, [R4], R7 ;  /* 0x0000000704ff73a8 */ /* 0x00456200041ee100 */
[----:B------:R-:W-:-:S04]  /*0c40*/  DEPBAR {5,4,3,2,1,0} ;  /* 0x0000003f0000791a */ /* 0x000fc80000000000 */
[----:B------:R2:W-:Y:S01]  /*0c50*/  UTMACCTL.IV [UR28] ;  /* 0x000000001c0079b9 */ /* 0x0005e20008000000 */
[----:B------:R-:W-:Y:S01]  /*0c60*/  NOP ;  /* 0x0000000000007918 */ /* 0x000fe20000000000 */
.L_x_28:
[----:B------:R-:W-:Y:S05]  /*0c70*/  @P0 BRA `(.L_x_29) ;  /* 0x00000000000c0947 */ /* 0x000fea0003800000 */
[----:B------:R0:W-:Y:S01]  /*0c80*/  UTMACMDFLUSH ;  /* 0x00000000000079b7 */ /* 0x0001e20000000000 */
[----:B------:R-:W-:Y:S05]  /*0c90*/  @P0 BRA `(.L_x_29) ;  /* 0x0000000000040947 */ /* 0x000fea0003800000 */
[----:B------:R-:W-:-:S04]  /*0ca0*/  DEPBAR.LE SB0, 0x0 ;  /* 0x000080000000791a */ /* 0x000fc80000000000 */
.L_x_29:
[----:B------:R-:W-:Y:S05]  /*0cb0*/  WARPSYNC.ALL ;  /* 0x0000000000007948 */ /* 0x000fea0003800000 */
[----:B-----5:R-:W-:Y:S06]  /*0cc0*/  BAR.SYNC.DEFER_BLOCKING 0x0 ;  /* 0x0000000000007b1d */ /* 0x020fec0000010000 */
[----:B------:R-:W-:Y:S02]  /*0cd0*/  BSSY B3, `(.L_x_30) ;  /* 0x000000b000037945 */ /* 0x000fe40003800000 */
[----:B------:R-:W-:Y:S06]  /*0ce0*/  BAR.SYNC.DEFER_BLOCKING 0x0 ;  /* 0x0000000000007b1d */ /* 0x000fec0000010000 */
[----:B------:R1:W-:Y:S01]  /*0cf0*/  @!P0 STS [R12], RZ ;  /* 0x000000ff0c008388 */ /* 0x0003e20000000800 */
[----:B------:R-:W-:Y:S01]  /*0d00*/  NOP ;  /* 0x0000000000007918 */ /* 0x000fe20000000000 */
[----:B------:R-:W-:Y:S05]  /*0d10*/  @P2 BRA `(.L_x_31) ;  /* 0x0000000000182947 */ /* 0x000fea0003800000 */
[----:B--234-:R-:W2:Y:S01]  /*0d20*/  LDS R4, [UR24+0x8] ;  /* 0x00000818ff047984 */ /* 0x01cea20008000800 */
[----:B------:R-:W3:Y:S01]  /*0d30*/  LDC.64 R8, c[0x0][0x220] ;  /* 0x00008800ff087b82 */ /* 0x000ee20000000a00 */
[----:B------:R-:W-:Y:S02]  /*0d40*/  IMAD.MOV.U32 R5, RZ, RZ, 0x70 ;  /* 0x00000070ff057424 */ /* 0x000fe400078e00ff */
[----:B---3--:R3:W-:Y:S03]  /*0d50*/  STS.64 [UR24], R8 ;  /* 0x00000008ff007988 */ /* 0x0087e60008000a18 */
[----:B--2---:R-:W-:-:S05]  /*0d60*/  LOP3.LUT R4, R4, 0x10, R5, 0xd8, !PT ;  /* 0x0000001004047812 */ /* 0x004fca00078ed805 */
[----:B------:R3:W-:Y:S02]  /*0d70*/  STS [UR24+0x8], R4 ;  /* 0x00000804ff007988 */ /* 0x0007e40008000818 */
.L_x_31:
[----:B--2---:R-:W-:Y:S05]  /*0d80*/  BSYNC B3 ;  /* 0x0000000000037941 */ /* 0x004fea0003800000 */
.L_x_30:
[----:B------:R-:W-:Y:S04]  /*0d90*/  BSSY B4, `(.L_x_32) ;  /* 0x0000011000047945 */ /* 0x000fe80003800000 */
[----:B------:R-:W-:Y:S04]  /*0da0*/  BSSY B3, `(.L_x_33) ;  /* 0x000000e000037945 */ /* 0x000fe80003800000 */
[----:B------:R-:W-:Y:S05]  /*0db0*/  @P2 BRA `(.L_x_34) ;  /* 0x0000000000242947 */ /* 0x000fea0003800000 */
[----:B---34-:R-:W2:Y:S01]  /*0dc0*/  LDS R4, [UR24+0x34] ;  /* 0x00003418ff047984 */ /* 0x018ea20008000800 */
[----:B------:R-:W-:-:S05]  /*0dd0*/  IMAD.MOV.U32 R5, RZ, RZ, 0x3f000000 ;  /* 0x3f000000ff057424 */ /* 0x000fca00078e00ff */
[----:B--2---:R-:W-:-:S05]  /*0de0*/  LOP3.LUT R4, R4, 0xff000000, R5, 0xb8, !PT ;  /* 0xff00000004047812 */ /* 0x004fca00078eb805 */
[----:B------:R2:W-:Y:S01]  /*0df0*/  STS [UR24+0x34], R4 ;  /* 0x00003404ff007988 */ /* 0x0005e20008000818 */
[----:B------:R-:W-:Y:S05]  /*0e00*/  @P2 BRA `(.L_x_35) ;  /* 0x00000000001c2947 */ /* 0x000fea0003800000 */
[----:B--2---:R-:W2:Y:S01]  /*0e10*/  LDS R4, [UR24+0x38] ;  /* 0x00003818ff047984 */ /* 0x004ea20008000800 */
[----:B------:R-:W-:-:S05]  /*0e20*/  IMAD.MOV.U32 R5, RZ, RZ, 0xff ;  /* 0x000000ffff057424 */ /* 0x000fca00078e00ff */
[----:B--2---:R-:W-:-:S05]  /*0e30*/  LOP3.LUT R4, R4, 0xff, R5, 0xb8, !PT ;  /* 0x000000ff04047812 */ /* 0x004fca00078eb805 */
[----:B------:R2:W-:Y:S02]  /*0e40*/  STS [UR24+0x38], R4 ;  /* 0x00003804ff007988 */ /* 0x0005e40008000818 */
.L_x_34:
[----:B------:R-:W-:Y:S05]  /*0e50*/  @P2 BREAK B3 ;  /* 0x0000000000032942 */ /* 0x000fea0003800000 */
[----:B------:R-:W-:Y:S05]  /*0e60*/  @P2 BRA `(.L_x_36) ;  /* 0x00000000000c2947 */ /* 0x000fea0003800000 */
[----:B------:R1:W-:Y:S02]  /*0e70*/  STS [UR24+0x20], R0 ;  /* 0x00002000ff007988 */ /* 0x0003e40008000818 */
.L_x_35:
[----:B------:R-:W-:Y:S05]  /*0e80*/  BSYNC B3 ;  /* 0x0000000000037941 */ /* 0x000fea0003800000 */
.L_x_33:
[----:B------:R1:W-:Y:S02]  /*0e90*/  @!P2 STS [UR24+0x24], R6 ;  /* 0x00002406ff00a988 */ /* 0x0003e40008000818 */
.L_x_36:
[----:B------:R-:W-:Y:S05]  /*0ea0*/  BSYNC B4 ;  /* 0x0000000000047941 */ /* 0x000fea0003800000 */
.L_x_32:
[----:B------:R-:W-:Y:S05]  /*0eb0*/  WARPSYNC.ALL ;  /* 0x0000000000007948 */ /* 0x000fea0003800000 */
[----:B------:R-:W-:Y:S04]  /*0ec0*/  BSSY B4, `(.L_x_37) ;  /* 0x000000e000047945 */ /* 0x000fe80003800000 */
[----:B------:R-:W-:Y:S05]  /*0ed0*/  @P2 BRA `(.L_x_38) ;  /* 0x0000000000302947 */ /* 0x000fea0003800000 */
[----:B--234-:R-:W2:Y:S01]  /*0ee0*/  LDS R4, [UR24+0x34] ;  /* 0x00003418ff047984 */ /* 0x01cea20008000800 */
[----:B------:R-:W3:Y:S03]  /*0ef0*/  LDC.64 R8, c[0x0][0x248] ;  /* 0x00009200ff087b82 */ /* 0x000ee60000000a00 */
[----:B-1----:R-:W1:Y:S01]  /*0f00*/  LDS R0, [UR24+0x1c] ;  /* 0x00001c18ff007984 */ /* 0x002e620008000800 */
[C---:B---3--:R-:W-:Y:S01]  /*0f10*/  SHF.L.U64.HI R6, R8.reuse, 0x1, R9 ;  /* 0x0000000108067819 */ /* 0x048fe20000010209 */
[----:B------:R-:W-:-:S03]  /*0f20*/  IMAD.SHL.U32 R5, R8, 0x2, RZ ;  /* 0x0000000208057824 */ /* 0x000fc600078e00ff */
[--C-:B------:R-:W-:Y:S02]  /*0f30*/  SHF.R.U32.HI R7, RZ, 0x4, R6.reuse ;  /* 0x00000004ff077819 */ /* 0x100fe40000011606 */
[----:B------:R-:W-:-:S05]  /*0f40*/  SHF.R.U64 R5, R5, 0x4, R6 ;  /* 0x0000000405057819 */ /* 0x000fca0000001206 */
[----:B------:R3:W-:Y:S01]  /*0f50*/  STS [UR24+0xc], R5 ;  /* 0x00000c05ff007988 */ /* 0x0007e20008000818 */
[----:B--2---:R-:W-:Y:S02]  /*0f60*/  LOP3.LUT R4, R4, 0x7, RZ, 0xb8, !PT ;  /* 0x0000000704047812 */ /* 0x004fe400078eb8ff */
[----:B-1----:R-:W-:-:S03]  /*0f70*/  LOP3.LUT R0, R0, 0xf, R7, 0xb8, !PT ;  /* 0x0000000f00007812 */ /* 0x002fc600078eb807 */
[----:B------:R3:W-:Y:S04]  /*0f80*/  STS [UR24+0x34], R4 ;  /* 0x00003404ff007988 */ /* 0x0007e80008000818 */
[----:B------:R3:W-:Y:S02]  /*0f90*/  STS [UR24+0x1c], R0 ;  /* 0x00001c00ff007988 */ /* 0x0007e40008000818 */
.L_x_38:
[----:B------:R-:W-:Y:S05]  /*0fa0*/  BSYNC B4 ;  /* 0x0000000000047941 */ /* 0x000fea0003800000 */
.L_x_37:
[----:B------:R-:W-:Y:S04]  /*0fb0*/  BSSY B4, `(.L_x_39) ;  /* 0x000001a000047945 */ /* 0x000fe80003800000 */
[----:B------:R-:W-:Y:S04]  /*0fc0*/  BSSY B5, `(.L_x_40) ;  /* 0x0000015000057945 */ /* 0x000fe80003800000 */
[----:B------:R-:W-:Y:S05]  /*0fd0*/  @P2 BRA `(.L_x_41) ;  /* 0x0000000000202947 */ /* 0x000fea0003800000 */
[----:B-1-3--:R-:W1:Y:S02]  /*0fe0*/  LDS R0, [UR24+0x34] ;  /* 0x00003418ff007984 */ /* 0x00ae640008000800 */
[----:B-1----:R-:W-:-:S05]  /*0ff0*/  LOP3.LUT R0, R0, 0x38, RZ, 0xb8, !PT ;  /* 0x0000003800007812 */ /* 0x002fca00078eb8ff */
[----:B------:R1:W-:Y:S01]  /*1000*/  STS [UR24+0x34], R0 ;  /* 0x00003400ff007988 */ /* 0x0003e20008000818 */
[----:B------:R-:W-:Y:S05]  /*1010*/  @P2 BRA `(.L_x_42) ;  /* 0x0000000000202947 */ /* 0x000fea0003800000 */
[----:B-1----:R-:W1:Y:S01]  /*1020*/  LDS R0, [UR24+0x8] ;  /* 0x00000818ff007984 */ /* 0x002e620008000800 */
[----:B------:R-:W-:-:S05]  /*1030*/  IMAD.MOV.U32 R5, RZ, RZ, 0x780 ;  /* 0x00000780ff057424 */ /* 0x000fca00078e00ff */
[----:B-1----:R-:W-:-:S05]  /*1040*/  LOP3.LUT R0, R0, 0x500, R5, 0xd8, !PT ;  /* 0x0000050000007812 */ /* 0x002fca00078ed805 */
[----:B------:R1:W-:Y:S02]  /*1050*/  STS [UR24+0x8], R0 ;  /* 0x00000800ff007988 */ /* 0x0003e40008000818 */
.L_x_41:
[----:B------:R-:W-:Y:S05]  /*1060*/  @P2 BRA `(.L_x_43) ;  /* 0x0000000000282947 */ /* 0x000fea0003800000 */
[----:B-1-3--:R-:W1:Y:S02]  /*1070*/  LDS R0, [UR24+0x8] ;  /* 0x00000818ff007984 */ /* 0x00ae640008000800 */
[----:B-1----:R-:W-:-:S05]  /*1080*/  LOP3.LUT R0, R0, 0x1800, RZ, 0xb8, !PT ;  /* 0x0000180000007812 */ /* 0x002fca00078eb8ff */
[----:B------:R3:W-:Y:S02]  /*1090*/  STS [UR24+0x8], R0 ;  /* 0x00000800ff007988 */ /* 0x0007e40008000818 */
.L_x_42:
[----:B------:R-:W-:Y:S05]  /*10a0*/  @P2 BREAK B5 ;  /* 0x0000000000052942 */ /* 0x000fea0003800000 */
[----:B------:R-:W-:Y:S05]  /*10b0*/  @P2 BRA `(.L_x_44) ;  /* 0x0000000000242947 */ /* 0x000fea0003800000 */
[----:B-1-3--:R-:W1:Y:S01]  /*10c0*/  LDS R0, [UR24+0x8] ;  /* 0x00000818ff007984 */ /* 0x00ae620008000800 */
[----:B------:R-:W-:-:S05]  /*10d0*/  IMAD.MOV.U32 R5, RZ, RZ, 0x6000 ;  /* 0x00006000ff057424 */ /* 0x000fca00078e00ff */
[----:B-1----:R-:W-:-:S04]  /*10e0*/  LOP3.LUT R0, R0, 0x6000, R5, 0xd8, !PT ;  /* 0x0000600000007812 */ /* 0x002fc800078ed805 */
[----:B------:R-:W-:-:S05]  /*10f0*/  LOP3.LUT R0, R0, 0x400000, RZ, 0xb8, !PT ;  /* 0x0040000000007812 */ /* 0x000fca00078eb8ff */
[----:B------:R1:W-:Y:S02]  /*1100*/  STS [UR24+0x8], R0 ;  /* 0x00000800ff007988 */ /* 0x0003e40008000818 */
.L_x_43:
[----:B------:R-:W-:Y:S05]  /*1110*/  BSYNC B5 ;  /* 0x0000000000057941 */ /* 0x000fea0003800000 */
.L_x_40:
[----:B-1-3--:R-:W1:Y:S02]  /*1120*/  @!P2 LDS R0, [UR24+0x8] ;  /* 0x00000818ff00a984 */ /* 0x00ae640008000800 */
[----:B-1----:R-:W-:-:S05]  /*1130*/  @!P2 LOP3.LUT R0, R0, 0x8000, RZ, 0xb8, !PT ;  /* 0x000080000000a812 */ /* 0x002fca00078eb8ff */
[----:B------:R1:W-:Y:S02]  /*1140*/  @!P2 STS [UR24+0x8], R0 ;  /* 0x00000800ff00a988 */ /* 0x0003e40008000818 */
.L_x_44:
[----:B------:R-:W-:Y:S05]  /*1150*/  BSYNC B4 ;  /* 0x0000000000047941 */ /* 0x000fea0003800000 */
.L_x_39:
[----:B------:R-:W-:Y:S05]  /*1160*/  WARPSYNC.ALL ;  /* 0x0000000000007948 */ /* 0x000fea0003800000 */
[----:B------:R1:W-:Y:S01]  /*1170*/  STL [R1], RZ ;  /* 0x000000ff01007387 */ /* 0x0003e20000100800 */
[----:B------:R-:W-:Y:S01]  /*1180*/  UIADD3 UR5, UR5, 0x100, URZ ;  /* 0x0000010005057890 */ /* 0x000fe2000fffe03f */
[----:B------:R-:W-:Y:S02]  /*1190*/  ISETP.GE.AND P1, PT, R13, 0x1, PT ;  /* 0x000000010d00780c */ /* 0x000fe40003f26270 */
[----:B------:R-:W-:Y:S01]  /*11a0*/  SHF.R.U32.HI R6, RZ, 0x5, R3 ;  /* 0x00000005ff067819 */ /* 0x000fe20000011603 */
[----:B------:R-:W-:-:S04]  /*11b0*/  UIADD3 UR30, UP0, UR5, UR30, URZ ;  /* 0x0000001e051e7290 */ /* 0x000fc8000ff1e03f */
[----:B------:R-:W-:Y:S01]  /*11c0*/  ULEA.HI.X.SX32 UR31, UR5, UR31, 0x1, UP0 ;  /* 0x0000001f051f7291 */ /* 0x000fe200080f0e3f */
[----:B-1----:R-:W-:Y:S11]  /*11d0*/  @P0 BRA `(.L_x_45) ;  /* 0x0000000000280947 */ /* 0x002ff60003800000 */
[----:B---3--:R-:W1:Y:S01]  /*11e0*/  S2R R0, SR_LANEID ;  /* 0x0000000000007919 */ /* 0x008e620000000000 */
[----:B------:R-:W-:Y:S05]  /*11f0*/  WARPSYNC.ALL ;  /* 0x0000000000007948 */ /* 0x000fea0003800000 */
[----:B-1----:R-:W-:-:S05]  /*1200*/  IMAD.SHL.U32 R0, R0, 0x4, RZ ;  /* 0x0000000400007824 */ /* 0x002fca00078e00ff */
[----:B------:R-:W1:Y:S01]  /*1210*/  LDS R7, [R0+UR24] ;  /* 0x0000001800077984 */ /* 0x000e620008000800 */
[----:B--2-4-:R-:W-:-:S05]  /*1220*/  IADD3 R4, P3, R0, UR30, RZ ;  /* 0x0000001e00047c10 */ /* 0x014fca000ff7e0ff */
[----:B------:R-:W-:-:S05]  /*1230*/  IMAD.X R5, RZ, RZ, UR31, P3 ;  /* 0x0000001fff057e24 */ /* 0x000fca00098e06ff */
[----:B-1----:R1:W5:Y:S01]  /*1240*/  ATOMG.E.EXCH.STRONG.GPU PT, RZ, [R4], R7 ;  /* 0x0000000704ff73a8 */ /* 0x00236200041ee100 */
[----:B------:R-:W-:-:S04]  /*1250*/  DEPBAR {5,4,3,2,1,0} ;  /* 0x0000003f0000791a */ /* 0x000fc80000000000 */
[----:B------:R1:W-:Y:S01]  /*1260*/  UTMACCTL.IV [UR30] ;  /* 0x000000001e0079b9 */ /* 0x0003e20008000000 */
[----:B------:R-:W-:Y:S01]  /*1270*/  NOP ;  /* 0x0000000000007918 */ /* 0x000fe20000000000 */
.L_x_45:
[----:B------:R-:W-:Y:S05]  /*1280*/  @P0 BRA `(.L_x_46) ;  /* 0x00000000000c0947 */ /* 0x000fea0003800000 */
[----:B------:R0:W-:Y:S01]  /*1290*/  UTMACMDFLUSH ;  /* 0x00000000000079b7 */ /* 0x0001e20000000000 */
[----:B------:R-:W-:Y:S05]  /*12a0*/  @P0 BRA `(.L_x_46) ;  /* 0x0000000000040947 */ /* 0x000fea0003800000 */
[----:B------:R-:W-:-:S04]  /*12b0*/  DEPBAR.LE SB0, 0x0 ;  /* 0x000080000000791a */ /* 0x000fc80000000000 */
.L_x_46:
[----:B------:R1:W-:Y:S01]  /*12c0*/  STL [R1+0x4], RZ ;  /* 0x000004ff01007387 */ /* 0x0003e20000100800 */
[----:B------:R-:W-:Y:S05]  /*12d0*/  WARPSYNC.ALL ;  /* 0x0000000000007948 */ /* 0x000fea0003800000 */
[----:B------:R1:W-:Y:S01]  /*12e0*/  STL [R1+0x8], RZ ;  /* 0x000008ff01007387 */ /* 0x0003e20000100800 */
[----:B-----5:R-:W-:Y:S01]  /*12f0*/  VOTEU.ALL UP0, P2 ;  /* 0x00000000003f7886 */ /* 0x020fe20001000000 */
[----:B------:R-:W-:Y:S01]  /*1300*/  UMOV UR6, 0x1 ;  /* 0x0000000100067882 */ /* 0x000fe20000000000 */
[----:B------:R-:W-:Y:S01]  /*1310*/  VOTEU.ALL UP1, P2 ;  /* 0x00000000003f7886 */ /* 0x000fe20001020000 */
[----:B------:R1:W-:Y:S01]  /*1320*/  STL [R1+0xc], RZ ;  /* 0x00000cff01007387 */ /* 0x0003e20000100800 */
[----:B------:R-:W-:Y:S01]  /*1330*/  VOTEU.ALL UP2, P2 ;  /* 0x00000000003f7886 */ /* 0x000fe20001040000 */
[----:B------:R-:W-:-:S04]  /*1340*/  @!UP0 UIADD3 UR8, -UR6, 0x100000, URZ ;  /* 0x0010000006088890 */ /* 0x000fc8000fffe13f */
[----:B------:R-:W-:Y:S02]  /*1350*/  @!UP0 USHF.L.U32 UR9, UR8, 0xb, URZ ;  /* 0x0000000b08098899 */ /* 0x000fe4000800063f */
[----:B------:R-:W-:Y:S01]  /*1360*/  @!UP0 USHF.L.U32 UR8, UR8, 0x1, URZ ;  /* 0x0000000108088899 */ /* 0x000fe2000800063f */
[----:B------:R-:W-:Y:S01]  /*1370*/  R2UR UR25, R6 ;  /* 0x00000000061972ca */ /* 0x000fe200000e0000 */
[----:B------:R1:W-:Y:S01]  /*1380*/  STL [R1+0x10], RZ ;  /* 0x000010ff01007387 */ /* 0x0003e20000100800 */
[----:B------:R-:W-:-:S04]  /*1390*/  @!UP0 UIADD3 UR12, -UR6, 0x100000, URZ ;  /* 0x00100000060c8890 */ /* 0x000fc8000fffe13f */
[----:B------:R-:W-:Y:S02]  /*13a0*/  @!UP0 USHF.L.U32 UR13, UR12, 0xb, URZ ;  /* 0x0000000b0c0d8899 */ /* 0x000fe4000800063f */
[----:B------:R-:W-:Y:S01]  /*13b0*/  @!UP0 USHF.L.U32 UR12, UR12, 0x1, URZ ;  /* 0x000000010c0c8899 */ /* 0x000fe2000800063f */
[----:B------:R-:W-:Y:S01]  /*13c0*/  CS2R R24, SRZ ;  /* 0x0000000000187805 */ /* 0x000fe2000001ff00 */
[----:B------:R-:W-:-:S04]  /*13d0*/  @!UP0 UIADD3 UR6, -UR6, 0x100000, URZ ;  /* 0x0010000006068890 */ /* 0x000fc8000fffe13f */
[----:B------:R-:W-:Y:S02]  /*13e0*/  @!UP0 USHF.L.U32 UR7, UR6, 0xb, URZ ;  /* 0x0000000b06078899 */ /* 0x000fe4000800063f */
[----:B------:R-:W-:Y:S01]  /*13f0*/  @!UP0 USHF.L.U32 UR6, UR6, 0x1, URZ ;  /* 0x0000000106068899 */ /* 0x000fe2000800063f */
[----:B------:R1:W-:Y:S01]  /*1400*/  STL [R1+0x14], RZ ;  /* 0x000014ff01007387 */ /* 0x0003e20000100800 */
[----:B------:R-:W-:Y:S01]  /*1410*/  VOTEU.ALL UP0, P2 ;  /* 0x00000000003f7886 */ /* 0x000fe20001000000 */
[----:B------:R-:W-:Y:S01]  /*1420*/  USHF.L.U32 UR15, UR32, 0x8, URZ ;  /* 0x00000008200f7899 */ /* 0x000fe2000800063f */
[----:B------:R-:W-:Y:S01]  /*1430*/  CS2R R26, SRZ ;  /* 0x00000000001a7805 */ /* 0x000fe2000001ff00 */
[----:B------:R1:W-:Y:S01]  /*1440*/  STL [R1+0x18], RZ ;  /* 0x000018ff01007387 */ /* 0x0003e20000100800 */
[----:B------:R-:W-:Y:S01]  /*1450*/  USHF.L.U32 UR11, UR33, 0x8, URZ ;  /* 0x00000008210b7899 */ /* 0x000fe2000800063f */
[----:B------:R-:W-:Y:S02]  /*1460*/  CS2R R28, SRZ ;  /* 0x00000000001c7805 */ /* 0x000fe4000001ff00 */
[----:B------:R-:W-:Y:S01]  /*1470*/  CS2R R30, SRZ ;  /* 0x00000000001e7805 */ /* 0x000fe2000001ff00 */
[----:B------:R1:W-:Y:S01]  /*1480*/  STL [R1+0x1c], RZ ;  /* 0x00001cff01007387 */ /* 0x0003e20000100800 */
[----:B------:R-:W-:-:S02]  /*1490*/  CS2R R32, SRZ ;  /* 0x0000000000207805 */ /* 0x000fc4000001ff00 */
[----:B------:R-:W-:Y:S02]  /*14a0*/  CS2R R34, SRZ ;  /* 0x0000000000227805 */ /* 0x000fe4000001ff00 */
[----:B------:R-:W-:Y:S01]  /*14b0*/  CS2R R36, SRZ ;  /* 0x0000000000247805 */ /* 0x000fe2000001ff00 */
[----:B------:R1:W-:Y:S01]  /*14c0*/  STL [R1+0x20], RZ ;  /* 0x000020ff01007387 */ /* 0x0003e20000100800 */
[----:B------:R-:W-:Y:S02]  /*14d0*/  CS2R R38, SRZ ;  /* 0x0000000000267805 */ /* 0x000fe4000001ff00 */
        /* <DEDUP_REMOVED lines=74> */
[----:B------:R1:W-:Y:S04]  /*1980*/  STL [R1+0x6c], RZ ;  /* 0x00006cff01007387 */ /* 0x0003e80000100800 */
        /* <DEDUP_REMOVED lines=42> */
[----:B------:R1:W-:Y:S01]  /*1c30*/  STL [R1+0x118], RZ ;  /* 0x000118ff01007387 */ /* 0x0003e20000100800 */
[----:B------:R-:W-:Y:S06]  /*1c40*/  BAR.SYNC.DEFER_BLOCKING 0x0 ;  /* 0x0000000000007b1d */ /* 0x000fec0000010000 */
[----:B------:R1:W-:Y:S04]  /*1c50*/  STL [R1+0x11c], RZ ;  /* 0x00011cff01007387 */ /* 0x0003e80000100800 */
[----:B------:R1:W-:Y:S04]  /*1c60*/  STL [R1+0x120], RZ ;  /* 0x000120ff01007387 */ /* 0x0003e80000100800 */
[----:B------:R1:W-:Y:S04]  /*1c70*/  STL [R1+0x124], RZ ;  /* 0x000124ff01007387 */ /* 0x0003e80000100800 */
[----:B------:R1:W-:Y:S04]  /*1c80*/  STL [R1+0x128], RZ ;  /* 0x000128ff01007387 */ /* 0x0003e80000100800 */
[----:B------:R1:W-:Y:S04]  /*1c90*/  STL [R1+0x12c], RZ ;  /* 0x00012cff01007387 */ /* 0x0003e80000100800 */
[----:B------:R-:W2:Y:S02]  /*1ca0*/  FENCE.VIEW.ASYNC.S ;  /* 0x00000000000073c6 */ /* 0x000ea40000000000 */
[----:B--2---:R1:W2:Y:S02]  /*1cb0*/  @!UP0 SYNCS.EXCH.64 URZ, [UR24+0x18000], UR8 ;  /* 0x01800008183f85b2 */ /* 0x0042a40008000100 */
        /* <DEDUP_REMOVED lines=20> */
[----:B--2---:R-:W-:Y:S06]  /*1e00*/  BAR.SYNC.DEFER_BLOCKING 0x0 ;  /* 0x0000000000007b1d */ /* 0x004fec0000010000 */
[----:B------:R1:W-:Y:S04]  /*1e10*/  STL [R1+0x180], RZ ;  /* 0x000180ff01007387 */ /* 0x0003e80000100800 */
[----:B------:R1:W-:Y:S04]  /*1e20*/  STL [R1+0x184], RZ ;  /* 0x000184ff01007387 */ /* 0x0003e80000100800 */
[----:B------:R1:W-:Y:S04]  /*1e30*/  STL [R1+0x188], RZ ;  /* 0x000188ff01007387 */ /* 0x0003e80000100800 */
[----:B------:R1:W-:Y:S04]  /*1e40*/  STL [R1+0x18c], RZ ;  /* 0x00018cff01007387 */ /* 0x0003e80000100800 */
[----:B------:R1:W-:Y:S01]  /*1e50*/  STL [R1+0x190], RZ ;  /* 0x000190ff01007387 */ /* 0x0003e20000100800 */
[----:B------:R1:W2:Y:S03]  /*1e60*/  @!UP1 SYNCS.EXCH.64 URZ, [UR24+0x18008], UR12 ;  /* 0x0180080c183f95b2 */ /* 0x0002a60008000100 */
        /* <DEDUP_REMOVED lines=28> */
[----:B------:R1:W-:Y:S01]  /*2030*/  STL [R1+0x1fc], RZ ;  /* 0x0001fcff01007387 */ /* 0x0003e20000100800 */
[----:B------:R-:W-:Y:S05]  /*2040*/  @!P1 BRA `(.L_x_47) ;  /* 0x00000018009c9947 */ /* 0x000fea0003800000 */
[----:B------:R1:W-:Y:S01]  /*2050*/  STL [R1], RZ ;  /* 0x000000ff01007387 */ /* 0x0003e20000100800 */
[----:B------:R-:W-:Y:S02]  /*2060*/  CS2R R24, SRZ ;  /* 0x0000000000187805 */ /* 0x000fe4000001ff00 */
        /* <DEDUP_REMOVED lines=83> */
[----:B------:R-:W-:Y:S01]  /*25a0*/  CS2R R150, SRZ ;  /* 0x0000000000967805 */ /* 0x000fe2000001ff00 */
[----:B------:R-:W-:Y:S01]  /*25b0*/  UMOV UR5, URZ ;  /* 0x0000003f00057c82 */ /* 0x000fe20008000000 */
[----:B------:R-:W-:Y:S01]  /*25c0*/  UMOV UR10, URZ ;  /* 0x0000003f000a7c82 */ /* 0x000fe20008000000 */
        /* <DEDUP_REMOVED lines=105> */
[----:B------:R1:W-:Y:S02]  /*2c60*/  STL [R1+0x1fc], RZ ;  /* 0x0001fcff01007387 */ /* 0x0003e40000100800 */
.L_x_49:
[----:B--2---:R-:W-:Y:S01]  /*2c70*/  BAR.SYNC.DEFER_BLOCKING 0x0 ;  /* 0x0000000000007b1d */ /* 0x004fe20000010000 */
[----:B------:R-:W-:Y:S01]  /*2c80*/  ULEA UR18, UR5, UR24, 0x3 ;  /* 0x0000001805127291 */ /* 0x000fe2000f8e183f */
[----:B---3--:R-:W-:Y:S01]  /*2c90*/  @!P2 IMAD.MOV.U32 R0, RZ, RZ, 0x8000 ;  /* 0x00008000ff00a424 */ /* 0x008fe200078e00ff */
[----:B------:R-:W-:Y:S01]  /*2ca0*/  ELECT P0, URZ, PT ;  /* 0x00000000003f782f */ /* 0x000fe20003800000 */
[----:B-1----:R-:W-:-:S03]  /*2cb0*/  ULEA UR8, UR5, UR24, 0xe ;  /* 0x0000001805087291 */ /* 0x002fc6000f8e703f */
[----:B------:R-:W-:Y:S02]  /*2cc0*/  ISETP.LT.U32.AND P0, PT, R2, 0x20, P0 ;  /* 0x000000200200780c */ /* 0x000fe40000701070 */
[----:B------:R-:W-:Y:S01]  /*2cd0*/  ELECT P1, URZ, PT ;  /* 0x00000000003f782f */ /* 0x000fe20003820000 */
[----:B------:R-:W-:-:S03]  /*2ce0*/  UIADD3 UR12, UR8, 0xc000, URZ ;  /* 0x0000c000080c7890 */ /* 0x000fc6000fffe03f */
[----:B------:R-:W-:Y:S01]  /*2cf0*/  ISETP.LT.U32.AND P1, PT, R2, 0x20, P1 ;  /* 0x000000200200780c */ /* 0x000fe20000f21070 */
[----:B------:R-:W-:-:S06]  /*2d00*/  UMOV UR14, UR10 ;  /* 0x0000000a000e7c82 */ /* 0x000fcc0008000000 */
[----:B------:R-:W-:Y:S01]  /*2d10*/  VOTEU.ANY UP0, P0 ;  /* 0x00000000003f7886 */ /* 0x000fe20000000100 */
[----:B------:R-:W-:Y:S01]  /*2d20*/  VOTEU.ANY UP2, P0 ;  /* 0x00000000003f7886 */ /* 0x000fe20000040100 */
[----:B------:R1:W-:Y:S01]  /*2d30*/  @!P2 SYNCS.ARRIVE.TRANS64 RZ, [UR18+0x18000], R0 ;  /* 0x01800000ffffa9a7 */ /* 0x0003e20008000012 */
[----:B------:R2:W-:Y:S06]  /*2d40*/  MEMBAR.ALL.CTA ;  /* 0x0000000000007992 */ /* 0x0005ec0000008000 */
[----:B--2---:R-:W2:Y:S01]  /*2d50*/  FENCE.VIEW.ASYNC.S ;  /* 0x00000000000073c6 */ /* 0x004ea20000000000 */
[----:B------:R-:W-:Y:S01]  /*2d60*/  @UP0 UIADD3 UR9, UR18, 0x18000, URZ ;  /* 0x0001800012090890 */ /* 0x000fe2000fffe03f */
[----:B------:R-:W-:Y:S01]  /*2d70*/  @UP0 UMOV UR6, UR26 ;  /* 0x0000001a00060c82 */ /* 0x000fe20008000000 */
[----:B------:R-:W-:Y:S01]  /*2d80*/  @UP0 UMOV UR7, UR27 ;  /* 0x0000001b00070c82 */ /* 0x000fe20008000000 */
[----:B--2---:R-:W-:Y:S01]  /*2d90*/  VOTEU.ANY UP1, P1 ;  /* 0x00000000003f7886 */ /* 0x004fe20000820100 */
[----:B------:R-:W-:Y:S01]  /*2da0*/  VOTEU.ANY UP3, P1 ;  /* 0x00000000003f7886 */ /* 0x000fe20000860100 */
[----:B-1----:R-:W-:-:S03]  /*2db0*/  IMAD.U32 R0, RZ, RZ, UR4 ;  /* 0x00000004ff007e24 */ /* 0x002fc6000f8e00ff */
[----:B------:R-:W-:Y:S01]  /*2dc0*/  @UP1 UIADD3 UR13, UR18, 0x18000, URZ ;  /* 0x00018000120d1890 */ /* 0x000fe2000fffe03f */
[----:B------:R-:W-:Y:S01]  /*2dd0*/  @UP1 UMOV UR16, UR28 ;  /* 0x0000001c00101c82 */ /* 0x000fe20008000000 */
[----:B------:R-:W-:Y:S01]  /*2de0*/  @UP1 UMOV UR17, UR29 ;  /* 0x0000001d00111c82 */ /* 0x000fe20008000000 */
[----:B------:R-:W-:Y:S01]  /*2df0*/  SHF.L.U32 R0, R0, 0x1f, RZ ;  /* 0x0000001f00007819 */ /* 0x000fe200000006ff */
[----:B------:R-:W-:Y:S06]  /*2e00*/  BAR.SYNC.DEFER_BLOCKING 0x0 ;  /* 0x0000000000007b1d */ /* 0x000fec0000010000 */
[----:B------:R1:W-:Y:S02]  /*2e10*/  @UP2 UTMALDG.2D [UR8], [UR6] ;  /* 0x00000008060025b4 */ /* 0x0003e40008008000 */
[----:B------:R-:W-:Y:S06]  /*2e20*/  BAR.SYNC.DEFER_BLOCKING 0x0 ;  /* 0x0000000000007b1d */ /* 0x000fec0000010000 */
[----:B------:R1:W-:Y:S02]  /*2e30*/  @UP3 UTMALDG.2D [UR12], [UR16] ;  /* 0x0000000c100035b4 */ /* 0x0003e40008008000 */
[----:B------:R-:W-:Y:S06]  /*2e40*/  BAR.SYNC.DEFER_BLOCKING 0x0 ;  /* 0x0000000000007b1d */ /* 0x000fec0000010000 */
[----:B------:R-:W2:Y:S02]  /*2e50*/  SYNCS.PHASECHK.TRANS64.TRYWAIT P0, [UR18+0x18000], R0 ;  /* 0x01800000ff0075a7 */ /* 0x000ea40008000152 */
[----:B-12---:R-:W-:Y:S05]  /*2e60*/  @!P0 BRA `(.L_x_48) ;  /* 0x0000002000588947 */ /* 0x006fea0003800000 */
.L_x_50:
[----:B------:R-:W-:Y:S01]  /*2e70*/  STL.64 [R1+0x268], R150 ;  /* 0x0002689601007387 */ /* 0x000fe20000100a00 */
[----:B------:R-:W-:Y:S01]  /*2e80*/  USHF.L.U32 UR6, UR25, 0x6, URZ ;  /* 0x0000000619067899 */ /* 0x000fe2000800063f */
[----:B------:R-:W1:Y:S02]  /*2e90*/  LDC R0, c[0x0][0x230] ;  /* 0x00008c00ff007b82 */ /* 0x000e640000000800 */
[----:B------:R-:W-:Y:S04]  /*2ea0*/  STL.64 [R1+0x260], R148 ;  /* 0x0002609401007387 */ /* 0x000fe80000100a00 */
        /* <DEDUP_REMOVED lines=11> */
[----:B------:R2:W-:Y:S04]  /*2f60*/  STL.64 [R1+0x200], R124 ;  /* 0x0002007c01007387 */ /* 0x0005e80000100a00 */
[----:B--2---:R-:W2:Y:S04]  /*2f70*/  LDL.LU.64 R124, [R1] ;  /* 0x00000000017c7983 */ /* 0x004ea80000300a00 */
[----:B------:R-:W2:Y:S04]  /*2f80*/  LDL.LU.64 R126, [R1+0x8] ;  /* 0x00000800017e7983 */ /* 0x000ea80000300a00 */
        /* <DEDUP_REMOVED lines=61> */
[----:B------:R-:W2:Y:S01]  /*3360*/  LDL.LU.64 R250, [R1+0x1f8] ;  /* 0x0001f80001fa7983 */ /* 0x000ea20000300a00 */
[----:B------:R-:W-:-:S02]  /*3370*/  ULOP3.LUT UR6, UR6, 0x100, URZ, 0xc0, !UPT ;  /* 0x0000010006067892 */ /* 0x000fc4000f8ec03f */
[----:B------:R-:W-:Y:S02]  /*3380*/  USHF.R.U32.HI UR7, URZ, 0x4, UR12 ;  /* 0x000000043f077899 */ /* 0x000fe4000801160c */
[----:B------:R-:W-:Y:S02]  /*3390*/  ULEA.HI UR8, UR8, UR6, URZ, 0x1c ;  /* 0x0000000608087291 */ /* 0x000fe4000f8fe03f */
[----:B------:R-:W-:Y:S02]  /*33a0*/  USGXT.U32 UR6, UR7, 0xe ;  /* 0x0000000e0706789a */ /* 0x000fe40008000000 */
[----:B------:R-:W-:Y:S01]  /*33b0*/  ULOP3.LUT UR16, UR8, 0x3fff, URZ, 0xc0, !UPT ;  /* 0x00003fff08107892 */ /* 0x000fe2000f8ec03f */
[----:B------:R-:W-:Y:S01]  /*33c0*/  UMOV UR19, 0x80000020 ;  /* 0x8000002000137882 */ /* 0x000fe20000000000 */
[----:B------:R-:W-:Y:S02]  /*33d0*/  UMOV UR17, 0x80000020 ;  /* 0x8000002000117882 */ /* 0x000fe40000000000 */
[----:B------:R-:W-:Y:S01]  /*33e0*/  UIADD3 UR20, UP0, UR16, 0x2, URZ ;  /* 0x0000000210147890 */ /* 0x000fe2000ff1e03f */
[----:B------:R-:W-:Y:S01]  /*33f0*/  UMOV UR18, UR6 ;  /* 0x0000000600127c82 */ /* 0x000fe20008000000 */
[----:B------:R-:W-:Y:S01]  /*3400*/  UMOV UR8, URZ ;  /* 0x0000003f00087c82 */ /* 0x000fe20008000000 */
[----:B------:R-:W-:Y:S01]  /*3410*/  UMOV UR22, 0xfffffffe ;  /* 0xfffffffe00167882 */ /* 0x000fe20000000000 */
[----:B------:R-:W-:Y:S01]  /*3420*/  UMOV UR23, 0x7fffffdf ;  /* 0x7fffffdf00177882 */ /* 0x000fe20000000000 */
[----:B------:R-:W-:Y:S01]  /*3430*/  UMOV UR7, URZ ;  /* 0x0000003f00077c82 */ /* 0x000fe20008000000 */
[----:B------:R-:W-:-:S02]  /*3440*/  UIADD3.X UR21, UR8, -0x7fffffe0, URZ, UP0, !UPT ;  /* 0x8000002008157890 */ /* 0x000fc400087fe43f */
[----:B------:R-:W-:Y:S01]  /*3450*/  UIADD3.64 UR22, UR6, -UR22, URZ ;  /* 0x8000001606167297 */ /* 0x000fe2000fffe03f */
[----:B--2---:R-:W-:-:S06]  /*3460*/  WARPGROUP.ARRIVE ;  /* 0x00000000000079c5 */ /* 0x004fcc0000000000 */
[----:B------:R-:W-:Y:S03]  /*3470*/  HGMMA.64x256x16.F32.BF16 R124, gdesc[UR16], R124, gsb0 ;  /* 0x03e00000107c79f0 */ /* 0x000fe6000800187c */
[----:B------:R-:W-:Y:S02]  /*3480*/  WARPGROUP.DEPBAR.LE gsb0, 0x0 ;  /* 0x00008000000079c5 */ /* 0x000fe40000010000 */
[----:B------:R-:W-:-:S15]  /*3490*/  WARPGROUP.ARRIVE ;  /* 0x00000000000079c5 */ /* 0x000fde0000000000 */
[----:B------:R-:W-:-:S08]  /*34a0*/  NOP ;  /* 0x0000000000007918 */ /* 0x000fd00000000000 */
[----:B------:R-:W-:Y:S03]  /*34b0*/  HGMMA.64x256x16.F32.BF16 R124, gdesc[UR20], R124, gsb0 ;  /* 0x03e00000147c79f0 */ /* 0x000fe6000800187c */
[----:B------:R-:W-:Y:S02]  /*34c0*/  WARPGROUP.DEPBAR.LE gsb0, 0x0 ;  /* 0x00008000000079c5 */ /* 0x000fe40000010000 */
[----:B------:R-:W-:Y:S04]  /*34d0*/  STL.64 [R1], R124 ;  /* 0x0000007c01007387 */ /* 0x000fe80000100a00 */
        /* <DEDUP_REMOVED lines=63> */
[----:B--2---:R-:W2:Y:S04]  /*38d0*/  LDL.LU.64 R150, [R1+0x268] ;  /* 0x0002680001967983 */ /* 0x004ea80000300a00 */
        /* <DEDUP_REMOVED lines=13> */
[----:B------:R-:W-:-:S02]  /*39b0*/  UIADD3.64 UR16, UR20, 0x1fe, URZ ;  /* 0x000001fe14107897 */ /* 0x000fc4000fffe03f */
[----:B------:R-:W-:Y:S02]  /*39c0*/  UIADD3.64 UR20, UR20, 0x200, URZ ;  /* 0x0000020014147897 */ /* 0x000fe4000fffe03f */
[----:B------:R-:W-:Y:S02]  /*39d0*/  UIADD3 UR10, UR10, 0x20, URZ ;  /* 0x000000200a0a7890 */ /* 0x000fe4000fffe03f */
[----:B------:R-:W-:-:S04]  /*39e0*/  UIADD3 UR5, UR5, 0x1, URZ ;  /* 0x0000000105057890 */ /* 0x000fc8000fffe03f */
[----:B-1----:R-:W-:Y:S01]  /*39f0*/  ISETP.LE.AND P0, PT, R0, UR10, PT ;  /* 0x0000000a00007c0c */ /* 0x002fe2000bf03270 */
[----:B------:R-:W-:-:S04]  /*3a00*/  UISETP.NE.U32.AND UP0, UPT, UR5, 0x3, UPT ;  /* 0x000000030500788c */ /* 0x000fc8000bf05070 */
[----:B------:R-:W-:Y:S02]  /*3a10*/  USEL UR6, URZ, 0x1, UP0 ;  /* 0x000000013f067887 */ /* 0x000fe40008000000 */
[----:B------:R-:W-:Y:S02]  /*3a20*/  USEL UR5, UR5, URZ, UP0 ;  /* 0x0000003f05057287 */ /* 0x000fe40008000000 */
[----:B------:R-:W-:Y:S01]  /*3a30*/  ULOP3.LUT UR4, UR4, UR6, URZ, 0x3c, !UPT ;  /* 0x0000000604047292 */ /* 0x000fe2000f8e3c3f */
[----:B--2---:R-:W-:-:S06]  /*3a40*/  WARPGROUP.ARRIVE ;  /* 0x00000000000079c5 */ /* 0x004fcc0000000000 */
[----:B------:R-:W-:Y:S03]  /*3a50*/  HGMMA.64x256x16.F32.BF16 R24, gdesc[UR16], R24, gsb0 ;  /* 0x03e00000101879f0 */ /* 0x000fe60008001818 */
[----:B------:R-:W-:Y:S02]  /*3a60*/  WARPGROUP.DEPBAR.LE gsb0, 0x0 ;  /* 0x00008000000079c5 */ /* 0x000fe40000010000 */
[----:B------:R-:W-:-:S15]  /*3a70*/  WARPGROUP.ARRIVE ;  /* 0x00000000000079c5 */ /* 0x000fde0000000000 */
[----:B------:R-:W-:-:S08]  /*3a80*/  NOP ;  /* 0x0000000000007918 */ /* 0x000fd00000000000 */
[----:B------:R-:W-:Y:S03]  /*3a90*/  HGMMA.64x256x16.F32.BF16 R24, gdesc[UR20], R24, gsb0 ;  /* 0x03e00000141879f0 */ /* 0x000fe60008001818 */
[----:B------:R-:W-:Y:S02]  /*3aa0*/  WARPGROUP.DEPBAR.LE gsb0, 0x0 ;  /* 0x00008000000079c5 */ /* 0x000fe40000010000 */
[----:B---3--:R-:W-:Y:S05]  /*3ab0*/  @!P0 BRA `(.L_x_49) ;  /* 0xfffffff0006c8947 */ /* 0x008fea000383ffff */
.L_x_47:
[----:B------:R5:W-:Y:S04]  /*3ac0*/  STL [R1+0x20c], R148 ;  /* 0x00020c9401007387 */ /* 0x000be80000100800 */
[----:B------:R-:W3:Y:S01]  /*3ad0*/  LDL.LU R8, [R1] ;  /* 0x0000000001087983 */ /* 0x000ee20000300800 */
[----:B--2---:R-:W-:Y:S06]  /*3ae0*/  BAR.SYNC.DEFER_BLOCKING 0x0 ;  /* 0x0000000000007b1d */ /* 0x004fec0000010000 */
[----:B-----5:R-:W2:Y:S04]  /*3af0*/  LDL.LU R148, [R1+0x4] ;  /* 0x0000040001947983 */ /* 0x020ea80000300800 */
[----:B------:R5:W-:Y:S04]  /*3b00*/  STL [R1+0x208], R149 ;  /* 0x0002089501007387 */ /* 0x000be80000100800 */
[----:B-----5:R-:W5:Y:S01]  /*3b10*/  LDL.LU R149, [R1+0xc] ;  /* 0x00000c0001957983 */ /* 0x020f620000300800 */
[----:B------:R-:W4:Y:S03]  /*3b20*/  @!P2 SYNCS.CCTL.IV [UR24+0x18000] ;  /* 0x01800000ff00a9b1 */ /* 0x000f260008000018 */
[----:B------:R-:W5:Y:S04]  /*3b30*/  LDL.LU R9, [R1+0x8] ;  /* 0x0000080001097983 */ /* 0x000f680000300800 */
[----:B------:R1:W-:Y:S01]  /*3b40*/  STL [R1+0x204], R150 ;  /* 0x0002049601007387 */ /* 0x0003e20000100800 */
[----:B----4-:R-:W-:Y:S06]  /*3b50*/  BAR.SYNC.DEFER_BLOCKING 0x0 ;  /* 0x0000000000007b1d */ /* 0x010fec0000010000 */
[----:B-1----:R-:W4:Y:S04]  /*3b60*/  LDL.LU R150, [R1+0x14] ;  /* 0x0000140001967983 */ /* 0x002f280000300800 */
[----:B------:R-:W4:Y:S04]  /*3b70*/  LDL.LU R10, [R1+0x10] ;  /* 0x00001000010a7983 */ /* 0x000f280000300800 */
[----:B------:R1:W-:Y:S01]  /*3b80*/  STL [R1+0x200], R151 ;  /* 0x0002009701007387 */ /* 0x0003e20000100800 */
[----:B------:R-:W1:Y:S02]  /*3b90*/  @!P2 SYNCS.CCTL.IV [UR24+0x18008] ;  /* 0x01800800ff00a9b1 */ /* 0x000e640008000018 */
[----:B-1----:R-:W-:Y:S06]  /*3ba0*/  BAR.SYNC.DEFER_BLOCKING 0x0 ;  /* 0x0000000000007b1d */ /* 0x002fec0000010000 */
[----:B------:R-:W4:Y:S04]  /*3bb0*/  LDL.LU R151, [R1+0x1c] ;  /* 0x00001c0001977983 */ /* 0x000f280000300800 */
[----:B------:R-:W4:Y:S04]  /*3bc0*/  LDL.LU R11, [R1+0x18] ;  /* 0x00001800010b7983 */ /* 0x000f280000300800 */
[----:B------:R-:W4:Y:S04]  /*3bd0*/  LDL.LU R3, [R1+0x24] ;  /* 0x0000240001037983 */ /* 0x000f280000300800 */
[----:B------:R-:W4:Y:S04]  /*3be0*/  LDL.LU R4, [R1+0x20] ;  /* 0x0000200001047983 */ /* 0x000f280000300800 */
[----:B------:R-:W4:Y:S01]  /*3bf0*/  LDL.LU R2, [R1+0x2c] ;  /* 0x00002c0001027983 */ /* 0x000f220000300800 */
[----:B------:R-:W1:Y:S03]  /*3c00*/  @!P2 SYNCS.CCTL.IV [UR24+0x18010] ;  /* 0x01801000ff00a9b1 */ /* 0x000e660008000018 */
[----:B------:R-:W4:Y:S04]  /*3c10*/  LDL.LU R5, [R1+0x28] ;  /* 0x0000280001057983 */ /* 0x000f280000300800 */
        /* <DEDUP_REMOVED lines=105> */
[----:B---3--:R-:W3:Y:S04]  /*42b0*/  LDL.LU R0, [R1+0x1d0] ;  /* 0x0001d00001007983 */ /* 0x008ee80000300800 */
[----:B------:R-:W3:Y:S04]  /*42c0*/  LDL.LU R200, [R1+0x1dc] ;  /* 0x0001dc0001c87983 */ /* 0x000ee80000300800 */
[----:B------:R-:W3:Y:S04]  /*42d0*/  LDL.LU R191, [R1+0x1d8] ;  /* 0x0001d80001bf7983 */ /* 0x000ee80000300800 */
[----:B------:R-:W3:Y:S04]  /*42e0*/  LDL.LU R197, [R1+0x1e4] ;  /* 0x0001e40001c57983 */ /* 0x000ee80000300800 */
[----:B------:R-:W3:Y:S04]  /*42f0*/  LDL.LU R192, [R1+0x1e0] ;  /* 0x0001e00001c07983 */ /* 0x000ee80000300800 */
[----:B------:R-:W3:Y:S04]  /*4300*/  LDL.LU R199, [R1+0x1ec] ;  /* 0x0001ec0001c77983 */ /* 0x000ee80000300800 */
[----:B------:R-:W3:Y:S01]  /*4310*/  LDL.LU R193, [R1+0x1e8] ;  /* 0x0001e80001c17983 */ /* 0x000ee20000300800 */
[----:B--2---:R-:W-:-:S03]  /*4320*/  F2FP.BF16.F32.PACK_AB R8, R148, R8 ;  /* 0x000000089408723e */ /* 0x004fc600000010ff */
[----:B------:R-:W2:Y:S01]  /*4330*/  LDL.LU R198, [R1+0x1f4] ;  /* 0x0001f40001c67983 */ /* 0x000ea20000300800 */
[----:B-----5:R-:W-:-:S03]  /*4340*/  F2FP.BF16.F32.PACK_AB R9, R149, R9 ;  /* 0x000000099509723e */ /* 0x020fc600000010ff */
[----:B------:R-:W2:Y:S01]  /*4350*/  LDL.LU R194, [R1+0x1f0] ;  /* 0x0001f00001c27983 */ /* 0x000ea20000300800 */
[----:B----4-:R-:W-:-:S03]  /*4360*/  F2FP.BF16.F32.PACK_AB R10, R150, R10 ;  /* 0x0000000a960a723e */ /* 0x010fc600000010ff */
[----:B------:R-:W4:Y:S01]  /*4370*/  LDL.LU R196, [R1+0x1fc] ;  /* 0x0001fc0001c47983 */ /* 0x000f220000300800 */
[----:B------:R-:W-:-:S03]  /*4380*/  F2FP.BF16.F32.PACK_AB R11, R151, R11 ;  /* 0x0000000b970b723e */ /* 0x000fc600000010ff */
[----:B------:R-:W4:Y:S04]  /*4390*/  LDL.LU R195, [R1+0x1f8] ;  /* 0x0001f80001c37983 */ /* 0x000f280000300800 */
[----:B------:R-:W5:Y:S04]  /*43a0*/  LDL.LU R148, [R1+0x20c] ;  /* 0x00020c0001947983 */ /* 0x000f680000300800 */
[----:B------:R-:W5:Y:S04]  /*43b0*/  LDL.LU R149, [R1+0x208] ;  /* 0x0002080001957983 */ /* 0x000f680000300800 */
[----:B------:R-:W5:Y:S04]  /*43c0*/  LDL.LU R150, [R1+0x204] ;  /* 0x0002040001967983 */ /* 0x000f680000300800 */
[----:B------:R-:W5:Y:S01]  /*43d0*/  LDL.LU R151, [R1+0x200] ;  /* 0x0002000001977983 */ /* 0x000f620000300800 */
[----:B------:R-:W-:-:S02]  /*43e0*/  F2FP.BF16.F32.PACK_AB R4, R3, R4 ;  /* 0x000000040304723e */ /* 0x000fc400000010ff */
[----:B------:R-:W-:Y:S02]  /*43f0*/  ELECT P0, URZ, PT ;  /* 0x00000000003f782f */ /* 0x000fe40003800000 */
[----:B------:R-:W-:Y:S01]  /*4400*/  F2FP.BF16.F32.PACK_AB R5, R2, R5 ;  /* 0x000000050205723e */ /* 0x000fe200000010ff */
[----:B------:R-:W1:Y:S01]  /*4410*/  S2R R3, SR_TID.X ;  /* 0x0000000000037919 */ /* 0x000e620000002100 */
[----:B------:R-:W-:Y:S01]  /*4420*/  F2FP.BF16.F32.PACK_AB R20, R242, R20 ;  /* 0x00000014f214723e */ /* 0x000fe200000010ff */
[----:B------:R-:W-:Y:S01]  /*4430*/  ULOP3.LUT UR25, UR25, 0x3, URZ, 0xc0, !UPT ;  /* 0x0000000319197892 */ /* 0x000fe2000f8ec03f */
[----:B------:R-:W-:Y:S01]  /*4440*/  F2FP.BF16.F32.PACK_AB R21, R241, R21 ;  /* 0x00000015f115723e */ /* 0x000fe200000010ff */
[----:B------:R-:W-:Y:S01]  /*4450*/  UMOV UR10, UR11 ;  /* 0x0000000b000a7c82 */ /* 0x000fe20008000000 */
[----:B------:R-:W-:Y:S01]  /*4460*/  F2FP.BF16.F32.PACK_AB R22, R240, R22 ;  /* 0x00000016f016723e */ /* 0x000fe200000010ff */
[----:B------:R-:W-:Y:S01]  /*4470*/  ULEA UR9, UR25, UR15, 0x6 ;  /* 0x0000000f19097291 */ /* 0x000fe2000f8e303f */
[----:B------:R-:W-:Y:S01]  /*4480*/  F2FP.BF16.F32.PACK_AB R23, R239, R23 ;  /* 0x00000017ef17723e */ /* 0x000fe200000010ff */
[----:B------:R-:W-:Y:S01]  /*4490*/  ULEA UR8, UR25, UR24, 0xf ;  /* 0x0000001819087291 */ /* 0x000fe2000f8e783f */
[----:B------:R-:W-:-:S02]  /*44a0*/  F2FP.BF16.F32.PACK_AB R24, R25, R24 ;  /* 0x000000181918723e */ /* 0x000fc400000010ff */
[----:B------:R-:W-:Y:S02]  /*44b0*/  F2FP.BF16.F32.PACK_AB R25, R27, R26 ;  /* 0x0000001a1b19723e */ /* 0x000fe400000010ff */
[----:B------:R-:W-:Y:S02]  /*44c0*/  F2FP.BF16.F32.PACK_AB R56, R57, R56 ;  /* 0x000000383938723e */ /* 0x000fe400000010ff */
[----:B------:R-:W-:Y:S02]  /*44d0*/  F2FP.BF16.F32.PACK_AB R26, R29, R28 ;  /* 0x0000001c1d1a723e */ /* 0x000fe400000010ff */
[----:B------:R-:W-:Y:S02]  /*44e0*/  F2FP.BF16.F32.PACK_AB R27, R31, R30 ;  /* 0x0000001e1f1b723e */ /* 0x000fe400000010ff */
[----:B------:R-:W-:Y:S02]  /*44f0*/  F2FP.BF16.F32.PACK_AB R57, R59, R58 ;  /* 0x0000003a3b39723e */ /* 0x000fe400000010ff */
[----:B------:R-:W-:-:S02]  /*4500*/  F2FP.BF16.F32.PACK_AB R88, R89, R88 ;  /* 0x000000585958723e */ /* 0x000fc400000010ff */
[----:B------:R-:W-:Y:S02]  /*4510*/  F2FP.BF16.F32.PACK_AB R58, R61, R60 ;  /* 0x0000003c3d3a723e */ /* 0x000fe400000010ff */
[----:B------:R-:W-:Y:S02]  /*4520*/  F2FP.BF16.F32.PACK_AB R59, R63, R62 ;  /* 0x0000003e3f3b723e */ /* 0x000fe400000010ff */
[----:B------:R-:W-:Y:S02]  /*4530*/  F2FP.BF16.F32.PACK_AB R89, R91, R90 ;  /* 0x0000005a5b59723e */ /* 0x000fe400000010ff */
[----:B------:R-:W-:Y:S02]  /*4540*/  F2FP.BF16.F32.PACK_AB R120, R121, R120 ;  /* 0x000000787978723e */ /* 0x000fe400000010ff */
[----:B------:R-:W-:Y:S02]  /*4550*/  F2FP.BF16.F32.PACK_AB R90, R93, R92 ;  /* 0x0000005c5d5a723e */ /* 0x000fe400000010ff */
[----:B-1----:R-:W-:-:S02]  /*4560*/  LOP3.LUT R2, R3, 0xff, RZ, 0xc0, !PT ;  /* 0x000000ff03027812 */ /* 0x002fc400078ec0ff */
[----:B------:R-:W-:Y:S02]  /*4570*/  F2FP.BF16.F32.PACK_AB R164, R226, R164 ;  /* 0x000000a4e2a4723e */ /* 0x000fe400000010ff */
[----:B------:R-:W-:Y:S02]  /*4580*/  ISETP.LT.U32.AND P0, PT, R2, 0x80, P0 ;  /* 0x000000800200780c */ /* 0x000fe40000701070 */
[----:B------:R-:W-:Y:S02]  /*4590*/  F2FP.BF16.F32.PACK_AB R91, R95, R94 ;  /* 0x0000005e5f5b723e */ /* 0x000fe400000010ff */
[----:B------:R-:W-:Y:S02]  /*45a0*/  F2FP.BF16.F32.PACK_AB R165, R225, R165 ;  /* 0x000000a5e1a5723e */ /* 0x000fe400000010ff */
[----:B------:R-:W-:Y:S02]  /*45b0*/  F2FP.BF16.F32.PACK_AB R121, R123, R122 ;  /* 0x0000007a7b79723e */ /* 0x000fe400000010ff */
[----:B------:R-:W-:-:S02]  /*45c0*/  F2FP.BF16.F32.PACK_AB R122, R125, R124 ;  /* 0x0000007c7d7a723e */ /* 0x000fc400000010ff */
[----:B------:R-:W-:Y:S02]  /*45d0*/  F2FP.BF16.F32.PACK_AB R123, R127, R126 ;  /* 0x0000007e7f7b723e */ /* 0x000fe400000010ff */
[----:B------:R-:W-:Y:S01]  /*45e0*/  F2FP.BF16.F32.PACK_AB R166, R224, R166 ;  /* 0x000000a6e0a6723e */ /* 0x000fe200000010ff */
[----:B------:R-:W-:Y:S01]  /*45f0*/  VOTEU.ANY UP0, P0 ;  /* 0x00000000003f7886 */ /* 0x000fe20000000100 */
[----:B------:R-:W-:Y:S01]  /*4600*/  F2FP.BF16.F32.PACK_AB R6, R252, R6 ;  /* 0x00000006fc06723e */ /* 0x000fe200000010ff */
[----:B------:R-:W-:Y:S01]  /*4610*/  VOTEU.ANY UP1, P0 ;  /* 0x00000000003f7886 */ /* 0x000fe20000020100 */
[----:B------:R-:W-:Y:S02]  /*4620*/  F2FP.BF16.F32.PACK_AB R7, R251, R7 ;  /* 0x00000007fb07723e */ /* 0x000fe400000010ff */
[----:B------:R-:W-:Y:S01]  /*4630*/  F2FP.BF16.F32.PACK_AB R152, R238, R152 ;  /* 0x00000098ee98723e */ /* 0x000fe200000010ff */
[----:B------:R-:W-:Y:S01]  /*4640*/  @UP0 UMOV UR6, UR30 ;  /* 0x0000001e00060c82 */ /* 0x000fe20008000000 */
[----:B------:R-:W-:Y:S01]  /*4650*/  F2FP.BF16.F32.PACK_AB R167, R223, R167 ;  /* 0x000000a7dfa7723e */ /* 0x000fe200000010ff */
[----:B------:R-:W-:Y:S01]  /*4660*/  @UP0 UMOV UR7, UR31 ;  /* 0x0000001f00070c82 */ /* 0x000fe20008000000 */
[----:B------:R-:W-:Y:S01]  /*4670*/  BAR.SYNC.DEFER_BLOCKING 0x0 ;  /* 0x0000000000007b1d */ /* 0x000fe20000010000 */
        /* <DEDUP_REMOVED lines=87> */
[----:B---3--:R-:W-:Y:S01]  /*4bf0*/  F2FP.BF16.F32.PACK_AB R190, R190, R0 ;  /* 0x00000000bebe723e */ /* 0x008fe200000010ff */
[----:B------:R-:W-:-:S05]  /*4c00*/  IMAD.SHL.U32 R0, R3, 0x80, RZ ;  /* 0x0000008003007824 */ /* 0x000fca00078e00ff */
[----:B------:R-:W-:Y:S02]  /*4c10*/  LOP3.LUT R0, R0, 0x780, RZ, 0xc0, !PT ;  /* 0x0000078000007812 */ /* 0x000fe400078ec0ff */
[----:B------:R-:W-:Y:S02]  /*4c20*/  F2FP.BF16.F32.PACK_AB R191, R200, R191 ;  /* 0x000000bfc8bf723e */ /* 0x000fe400000010ff */
[----:B------:R-:W-:Y:S01]  /*4c30*/  F2FP.BF16.F32.PACK_AB R192, R197, R192 ;  /* 0x000000c0c5c0723e */ /* 0x000fe200000010ff */
[----:B------:R-:W-:-:S05]  /*4c40*/  IMAD.SHL.U32 R197, R3, 0x10, RZ ;  /* 0x0000001003c57824 */ /* 0x000fca00078e00ff */
[----:B------:R-:W-:Y:S02]  /*4c50*/  LOP3.LUT R0, R0, 0x70, R197, 0xf8, !PT ;  /* 0x0000007000007812 */ /* 0x000fe400078ef8c5 */
[----:B------:R-:W-:Y:S02]  /*4c60*/  F2FP.BF16.F32.PACK_AB R193, R199, R193 ;  /* 0x000000c1c7c1723e */ /* 0x000fe400000010ff */
[----:B------:R-:W-:Y:S01]  /*4c70*/  LOP3.LUT R0, R0, 0x10, R3, 0x78, !PT ;  /* 0x0000001000007812 */ /* 0x000fe200078e7803 */
[----:B------:R-:W-:-:S05]  /*4c80*/  IMAD.SHL.U32 R3, R3, 0x40, RZ ;  /* 0x0000004003037824 */ /* 0x000fca00078e00ff */
[----:B------:R-:W-:Y:S02]  /*4c90*/  LOP3.LUT R0, R0, 0x3800, R3, 0xf8, !PT ;  /* 0x0000380000007812 */ /* 0x000fe400078ef803 */
[----:B--2---:R-:W-:Y:S02]  /*4ca0*/  F2FP.BF16.F32.PACK_AB R194, R198, R194 ;  /* 0x000000c2c6c2723e */ /* 0x004fe400000010ff */
[C---:B------:R-:W-:Y:S01]  /*4cb0*/  LOP3.LUT R3, R0.reuse, 0x20, RZ, 0x3c, !PT ;  /* 0x0000002000037812 */ /* 0x040fe200078e3cff */
[----:B------:R-:W-:Y:S01]  /*4cc0*/  VIADD R2, R0, UR24 ;  /* 0x0000001800027c36 */ /* 0x000fe20008000000 */
[----:B----4-:R-:W-:-:S03]  /*4cd0*/  F2FP.BF16.F32.PACK_AB R195, R196, R195 ;  /* 0x000000c3c4c3723e */ /* 0x010fc600000010ff */
[----:B------:R-:W-:Y:S01]  /*4ce0*/  VIADD R3, R3, UR24 ;  /* 0x0000001803037c36 */ /* 0x000fe20008000000 */
[----:B------:R1:W-:Y:S04]  /*4cf0*/  STSM.16.M88.4 [R2], R8 ;  /* 0x0000000802007844 */ /* 0x0003e80000000200 */
[----:B------:R-:W-:Y:S01]  /*4d00*/  STSM.16.M88.4 [R2+0x8000], R20 ;  /* 0x0080001402007844 */ /* 0x000fe20000000200 */
[----:B-----5:R-:W-:-:S03]  /*4d10*/  F2FP.BF16.F32.PACK_AB R146, R149, R148 ;  /* 0x000000949592723e */ /* 0x020fc600000010ff */
[----:B------:R-:W-:Y:S04]  /*4d20*/  STSM.16.M88.4 [R2+0x10000], R164 ;  /* 0x010000a402007844 */ /* 0x000fe80000000200 */
[----:B------:R-:W-:Y:S01]  /*4d30*/  STSM.16.M88.4 [R2+0x18000], R180 ;  /* 0x018000b402007844 */ /* 0x000fe20000000200 */
[----:B------:R-:W-:-:S03]  /*4d40*/  F2FP.BF16.F32.PACK_AB R147, R151, R150 ;  /* 0x000000969793723e */ /* 0x000fc600000010ff */
[----:B------:R-:W-:Y:S01]  /*4d50*/  STSM.16.M88.4 [R2+0x4000], R24 ;  /* 0x0040001802007844 */ /* 0x000fe20000000200 */
[C---:B-1----:R-:W-:Y:S02]  /*4d60*/  LOP3.LUT R8, R0.reuse, 0x40, RZ, 0x3c, !PT ;  /* 0x0000004000087812 */ /* 0x042fe400078e3cff */
[----:B------:R-:W-:Y:S01]  /*4d70*/  LOP3.LUT R0, R0, 0x60, RZ, 0x3c, !PT ;  /* 0x0000006000007812 */ /* 0x000fe200078e3cff */
[----:B------:R-:W-:Y:S02]  /*4d80*/  STSM.16.M88.4 [R2+0xc000], R56 ;  /* 0x00c0003802007844 */ /* 0x000fe40000000200 */
[----:B------:R-:W-:Y:S02]  /*4d90*/  VIADD R8, R8, UR24 ;  /* 0x0000001808087c36 */ /* 0x000fe40008000000 */
[----:B------:R-:W-:Y:S01]  /*4da0*/  STSM.16.M88.4 [R2+0x14000], R88 ;  /* 0x0140005802007844 */ /* 0x000fe20000000200 */
[----:B------:R-:W-:-:S03]  /*4db0*/  VIADD R0, R0, UR24 ;  /* 0x0000001800007c36 */ /* 0x000fc60008000000 */
[----:B------:R-:W-:Y:S04]  /*4dc0*/  STSM.16.M88.4 [R2+0x1c000], R120 ;  /* 0x01c0007802007844 */ /* 0x000fe80000000200 */
[----:B------:R-:W-:Y:S04]  /*4dd0*/  STSM.16.M88.4 [R3], R4 ;  /* 0x0000000403007844 */ /* 0x000fe80000000200 */
[----:B------:R-:W-:Y:S04]  /*4de0*/  STSM.16.M88.4 [R3+0x8000], R152 ;  /* 0x0080009803007844 */ /* 0x000fe80000000200 */
[----:B------:R-:W-:Y:S04]  /*4df0*/  STSM.16.M88.4 [R3+0x10000], R168 ;  /* 0x010000a803007844 */ /* 0x000fe80000000200 */
[----:B------:R-:W-:Y:S04]  /*4e00*/  STSM.16.M88.4 [R3+0x18000], R184 ;  /* 0x018000b803007844 */ /* 0x000fe80000000200 */
[----:B------:R-:W-:Y:S04]  /*4e10*/  STSM.16.M88.4 [R3+0x4000], R32 ;  /* 0x0040002003007844 */ /* 0x000fe80000000200 */
[----:B------:R-:W-:Y:S04]  /*4e20*/  STSM.16.M88.4 [R3+0xc000], R64 ;  /* 0x00c0004003007844 */ /* 0x000fe80000000200 */
[----:B------:R-:W-:Y:S04]  /*4e30*/  STSM.16.M88.4 [R3+0x14000], R96 ;  /* 0x0140006003007844 */ /* 0x000fe80000000200 */
        /* <DEDUP_REMOVED lines=16> */
[----:B------:R-:W-:Y:S01]  /*4f40*/  STSM.16.M88.4 [R0+0x1c000], R144 ;  /* 0x01c0009000007844 */ /* 0x000fe20000000200 */
[----:B------:R1:W-:Y:S06]  /*4f50*/  MEMBAR.ALL.CTA ;  /* 0x0000000000007992 */ /* 0x0003ec0000008000 */
[----:B-1----:R-:W1:Y:S02]  /*4f60*/  FENCE.VIEW.ASYNC.S ;  /* 0x00000000000073c6 */ /* 0x002e640000000000 */
[----:B-1----:R-:W-:Y:S06]  /*4f70*/  BAR.SYNC.DEFER_BLOCKING 0x0 ;  /* 0x0000000000007b1d */ /* 0x002fec0000010000 */
[----:B------:R1:W-:Y:S01]  /*4f80*/  @UP1 UTMASTG.2D [UR8], [UR6] ;  /* 0x00000008060013b5 */ /* 0x0003e20008008000 */
[----:B------:R0:W-:Y:S01]  /*4f90*/  UTMACMDFLUSH ;  /* 0x00000000000079b7 */ /* 0x0001e20000000000 */
[----:B------:R-:W-:-:S04]  /*4fa0*/  DEPBAR.LE SB0, 0x0 ;  /* 0x000080000000791a */ /* 0x000fc80000000000 */
[----:B------:R-:W-:Y:S06]  /*4fb0*/  BAR.SYNC.DEFER_BLOCKING 0x0 ;  /* 0x0000000000007b1d */ /* 0x000fec0000010000 */
[----:B-1----:R-:W-:Y:S05]  /*4fc0*/  EXIT ;  /* 0x000000000000794d */ /* 0x002fea0003800000 */
.L_x_48:
[----:B------:R-:W1:Y:S02]  /*4fd0*/  SYNCS.PHASECHK.TRANS64.TRYWAIT P0, [UR18+0x18000], R0 ;  /* 0x01800000ff0075a7 */ /* 0x000e640008000152 */
[----:B-1----:R-:W-:Y:S05]  /*4fe0*/  @!P0 BRA `(.L_x_48) ;  /* 0xfffffffc00f88947 */ /* 0x002fea000383ffff */
[----:B------:R-:W-:Y:S05]  /*4ff0*/  BRA `(.L_x_50) ;  /* 0xffffffdc009c7947 */ /* 0x000fea000383ffff */
.L_x_51:
[----:B------:R-:W-:-:S00]  /*5000*/  BRA `(.L_x_51) ;  /* 0xfffffffc00fc7947 */ /* 0x000fc0000383ffff */
[----:B------:R-:W-:-:S00]  /*5010*/  NOP ;  /* 0x0000000000007918 */ /* 0x000fc00000000000 */
        /* <DEDUP_REMOVED lines=14> */
.L_x_52:


//--------------------- .nv.shared.gluon_wgmma    --------------------------
	.section	.nv.shared.gluon_wgmma,"aw",@nobits
	.sectionflags	@""
	.align	16
	.zero		1024


//--------------------- .nv.shared.reserved.0     --------------------------
	.section	.nv.shared.reserved.0,"aw",@nobits
	.weak		__nv_reservedSMEM_offset_0_alias
	.size		__nv_reservedSMEM_offset_0_alias, 0, 0
	.other		__nv_reservedSMEM_offset_0_alias,@"STO_CUDA_RESERVED_SHARED STV_DEFAULT"
__nv_reservedSMEM_offset_0_alias:
	.zero		0


//--------------------- .nv.constant0.gluon_wgmma --------------------------
	.section	.nv.constant0.gluon_wgmma,"a",@progbits
	.sectionflags	@""
	.align	4
.nv.constant0.gluon_wgmma:
	.zero		608


//--------------------- SYMBOLS --------------------------

	.type		.nv.reservedSmem.offset0,@object
	.size		.nv.reservedSmem.offset0,0x4
